def gluon_wgmma(
    a_ptr,
    b_ptr,
    c_ptr,
    M,
    N,
    K,
    stride_am,
    stride_bk,
    stride_cm,
    BLOCK_M: gl.constexpr,
    BLOCK_N: gl.constexpr,
    BLOCK_K: gl.constexpr,
    DTYPE: gl.constexpr,
    A_LAYOUT: gl.constexpr,
    B_LAYOUT: gl.constexpr,
    C_LAYOUT: gl.constexpr,
    B_SHAPE: gl.constexpr,
    TRANS_B: gl.constexpr,
    NUM_BUFFERS: gl.constexpr,
    NUM_WARPS: gl.constexpr,
):
    a_desc = tma.make_tensor_descriptor(
        a_ptr, [M, K], [stride_am, 1], [BLOCK_M, BLOCK_K], A_LAYOUT
    )
    b_desc = tma.make_tensor_descriptor(
        b_ptr,
        [N, K] if TRANS_B else [K, N],
        [stride_bk, 1],
        B_SHAPE,
        B_LAYOUT,
    )
    c_desc = tma.make_tensor_descriptor(
        c_ptr, [M, N], [stride_cm, 1], [BLOCK_M, BLOCK_N], C_LAYOUT
    )

    a_bufs = gl.allocate_shared_memory(
        DTYPE, [NUM_BUFFERS, BLOCK_M, BLOCK_K], A_LAYOUT
    )
    b_bufs = gl.allocate_shared_memory(DTYPE, [NUM_BUFFERS] + B_SHAPE, B_LAYOUT)

    pid_m = gl.program_id(0)
    pid_n = gl.program_id(1)
    off_m = pid_m * BLOCK_M
    off_n = pid_n * BLOCK_N

    mma_layout: gl.constexpr = pick_wgmma_layout(DTYPE, BLOCK_M, BLOCK_N, NUM_WARPS)
    acc = warpgroup_mma_init(
        gl.zeros((BLOCK_M, BLOCK_N), dtype=gl.float32, layout=mma_layout)
    )

    bars = gl.allocate_shared_memory(
        gl.int64, [NUM_BUFFERS, 1], mbarrier.MBarrierLayout()
    )
    for i in gl.static_range(NUM_BUFFERS):
        mbarrier.init(bars.index(i), count=1)
    idx = 0
    phase = 0

    for k in range(0, K, BLOCK_K):
        a = a_bufs.index(idx)
        b = b_bufs.index(idx)
        bar = bars.index(idx)
        mbarrier.expect(bar, a_desc.block_type.nbytes + b_desc.block_type.nbytes)
        tma.async_copy_global_to_shared(a_desc, [off_m, k], bar, a)
        tma.async_copy_global_to_shared(
            b_desc, [off_n, k] if TRANS_B else [k, off_n], bar, b
        )
        mbarrier.wait(bar, phase=phase)

        if TRANS_B:
            b = b.permute((1, 0))
        acc = warpgroup_mma_wait(num_outstanding=0, deps=(acc,))
        acc = warpgroup_mma(a, b, acc, is_async=True)

        idx += 1
        if idx == NUM_BUFFERS:
            idx = 0
            phase ^= 1

    acc = warpgroup_mma_wait(num_outstanding=0, deps=(acc,))
    for i in gl.static_range(NUM_BUFFERS):
        mbarrier.invalidate(bars.index(i))

    c_smem = gl.allocate_shared_memory(DTYPE, [BLOCK_M, BLOCK_N], C_LAYOUT)
    c_smem.store(acc.to(DTYPE))
    fence_async_shared()
    tma.async_copy_shared_to_global(c_desc, [off_m, off_n], c_smem)
    tma.store_wait(pendings=0)

# config = {"BLOCK_K": 128, "BLOCK_M": 256, "BLOCK_N": 256, "arch": "sm_90", "dtype": "fp16", "num_buffers": 2, "num_warps": 8, "trans_b": 0}
# arch = sm_90


// ===== COMPILED SASS (sm_90a) =====

	.target	sm_90a

	.elftype	@"ET_EXEC"


//--------------------- .note.nv.tkinfo           --------------------------
	.section	.note.nv.tkinfo,"",@"SHT_NOTE"
	.sectionflags	@"SHF_NOTE_NV_TKINFO"
	.tkinfo
        /*0018*/ 	.word	0x00000002
        /*0030*/ 	.string	""
        /*0030*/ 	.string	"ptxas"
        /*0030*/ 	.string	"Cuda compilation tools, release 13.0, V13.0.88"
        /*0030*/ 	.string	"Build cuda_13.0.r13.0/compiler.36424714_0"
        /*0030*/ 	.string	"-v  -suppress-debug-info  -lineinfo  -arch sm_90a "



//--------------------- .note.nv.cuinfo           --------------------------
	.section	.note.nv.cuinfo,"",@"SHT_NOTE"
	.sectionflags	@"SHF_NOTE_NV_CUINFO"
        /*0018*/ 	.short	0x0002
        /*001a*/ 	.short	0x005a
        /*001c*/ 	.short	0x0082
	.zero		2


//--------------------- .nv.info                  --------------------------
	.section	.nv.info,"",@"SHT_CUDA_INFO"
	.align	4


	//----- nvinfo : EIATTR_REGCOUNT
	.align		4
        /*0000*/ 	.byte	0x04, 0x2f
        /*0002*/ 	.short	(.L_1 - .L_0)
	.align		4
.L_0:
        /*0004*/ 	.word	index@(gluon_wgmma)
        /*0008*/ 	.word	0x000000ff


	//----- nvinfo : EIATTR_FRAME_SIZE
	.align		4
.L_1:
        /*000c*/ 	.byte	0x04, 0x11
        /*000e*/ 	.short	(.L_3 - .L_2)
	.align		4
.L_2:
        /*0010*/ 	.word	index@(gluon_wgmma)
        /*0014*/ 	.word	0x00000270


	//----- nvinfo : EIATTR_MIN_STACK_SIZE
	.align		4
.L_3:
        /*0018*/ 	.byte	0x04, 0x12
        /*001a*/ 	.short	(.L_5 - .L_4)
	.align		4
.L_4:
        /*001c*/ 	.word	index@(gluon_wgmma)
        /*0020*/ 	.word	0x00000270
.L_5:


//--------------------- .nv.compat                --------------------------
	.section	.nv.compat,"",@"SHT_CUDA_COMPAT_INFO"
	.align	4
        /*0000*/ 	.byte	0x02, 0x09, 0x01, 0x00, 0x02, 0x02, 0x04, 0x00, 0x02, 0x05, 0x05, 0x00, 0x03, 0x07, 0x01, 0x01
        /*0010*/ 	.byte	0x02, 0x03, 0x03, 0x00, 0x02, 0x06, 0x01, 0x00, 0x04, 0x0b, 0x08, 0x00, 0x00, 0x00, 0x00, 0x00
        /*0020*/ 	.byte	0x00, 0x00, 0x00, 0x00


//--------------------- .nv.info.gluon_wgmma      --------------------------
	.section	.nv.info.gluon_wgmma,"",@"SHT_CUDA_INFO"
	.sectionflags	@""
	.align	4


	//----- nvinfo : EIATTR_CUDA_API_VERSION
	.align		4
        /*0000*/ 	.byte	0x04, 0x37
        /*0002*/ 	.short	(.L_7 - .L_6)
.L_6:
        /*0004*/ 	.word	0x00000082


	//----- nvinfo : EIATTR_KPARAM_INFO
	.align		4
.L_7:
        /*0008*/ 	.byte	0x04, 0x17
        /*000a*/ 	.short	(.L_9 - .L_8)
.L_8:
        /*000c*/ 	.word	0x00000000
        /*0010*/ 	.short	0x000a
        /*0012*/ 	.short	0x0048
        /*0014*/ 	.byte	0x00, 0xf4, 0x21, 0x00


	//----- nvinfo : EIATTR_KPARAM_INFO
	.align		4
.L_9:
        /*0018*/ 	.byte	0x04, 0x17
        /*001a*/ 	.short	(.L_11 - .L_10)
.L_10:
        /*001c*/ 	.word	0x00000000
        /*0020*/ 	.short	0x0009
        /*0022*/ 	.short	0x0040
        /*0024*/ 	.byte	0x00, 0xf4, 0x21, 0x00


	//----- nvinfo : EIATTR_KPARAM_INFO
	.align		4
.L_11:
        /*0028*/ 	.byte	0x04, 0x17
        /*002a*/ 	.short	(.L_13 - .L_12)
.L_12:
        /*002c*/ 	.word	0x00000000
        /*0030*/ 	.short	0x0008
        /*0032*/ 	.short	0x0038
        /*0034*/ 	.byte	0x00, 0xf0, 0x21, 0x00


	//----- nvinfo : EIATTR_KPARAM_INFO
	.align		4
.L_13:
        /*0038*/ 	.byte	0x04, 0x17
        /*003a*/ 	.short	(.L_15 - .L_14)
.L_14:
        /*003c*/ 	.word	0x00000000
        /*0040*/ 	.short	0x0007
        /*0042*/ 	.short	0x0030
        /*0044*/ 	.byte	0x00, 0xf0, 0x21, 0x00


	//----- nvinfo : EIATTR_KPARAM_INFO
	.align		4
.L_15:
        /*0048*/ 	.byte	0x04, 0x17
        /*004a*/ 	.short	(.L_17 - .L_16)
.L_16:
        /*004c*/ 	.word	0x00000000
        /*0050*/ 	.short	0x0006
        /*0052*/ 	.short	0x0028
        /*0054*/ 	.byte	0x00, 0xf0, 0x21, 0x00


	//----- nvinfo : EIATTR_KPARAM_INFO
	.align		4
.L_17:
        /*0058*/ 	.byte	0x04, 0x17
        /*005a*/ 	.short	(.L_19 - .L_18)
.L_18:
        /*005c*/ 	.word	0x00000000
        /*0060*/ 	.short	0x0005
        /*0062*/ 	.short	0x0020
        /*0064*/ 	.byte	0x00, 0xf0, 0x11, 0x00


	//----- nvinfo : EIATTR_KPARAM_INFO
	.align		4
.L_19:
        /*0068*/ 	.byte	0x04, 0x17
        /*006a*/ 	.short	(.L_21 - .L_20)
.L_20:
        /*006c*/ 	.word	0x00000000
        /*0070*/ 	.short	0x0004
        /*0072*/ 	.short	0x001c
        /*0074*/ 	.byte	0x00, 0xf0, 0x11, 0x00


	//----- nvinfo : EIATTR_KPARAM_INFO
	.align		4
.L_21:
        /*0078*/ 	.byte	0x04, 0x17
        /*007a*/ 	.short	(.L_23 - .L_22)
.L_22:
        /*007c*/ 	.word	0x00000000
        /*0080*/ 	.short	0x0003
        /*0082*/ 	.short	0x0018
        /*0084*/ 	.byte	0x00, 0xf0, 0x11, 0x00


	//----- nvinfo : EIATTR_KPARAM_INFO
	.align		4
.L_23:
        /*0088*/ 	.byte	0x04, 0x17
        /*008a*/ 	.short	(.L_25 - .L_24)
.L_24:
        /*008c*/ 	.word	0x00000000
        /*0090*/ 	.short	0x0002
        /*0092*/ 	.short	0x0010
        /*0094*/ 	.byte	0x00, 0xf4, 0x21, 0x00


	//----- nvinfo : EIATTR_KPARAM_INFO
	.align		4
.L_25:
        /*0098*/ 	.byte	0x04, 0x17
        /*009a*/ 	.short	(.L_27 - .L_26)
.L_26:
        /*009c*/ 	.word	0x00000000
        /*00a0*/ 	.short	0x0001
        /*00a2*/ 	.short	0x0008
        /*00a4*/ 	.byte	0x00, 0xf4, 0x21, 0x00


	//----- nvinfo : EIATTR_KPARAM_INFO
	.align		4
.L_27:
        /*00a8*/ 	.byte	0x04, 0x17
        /*00aa*/ 	.short	(.L_29 - .L_28)
.L_28:
        /*00ac*/ 	.word	0x00000000
        /*00b0*/ 	.short	0x0000
        /*00b2*/ 	.short	0x0000
        /*00b4*/ 	.byte	0x00, 0xf4, 0x21, 0x00


	//----- nvinfo : EIATTR_SPARSE_MMA_MASK
	.align		4
.L_29:
        /*00b8*/ 	.byte	0x03, 0x50
        /*00ba*/ 	.short	0x0000


	//----- nvinfo : EIATTR_MAXREG_COUNT
	.align		4
        /*00bc*/ 	.byte	0x03, 0x1b
        /*00be*/ 	.short	0x00ff


	//----- nvinfo : EIATTR_NUM_BARRIERS
	.align		4
        /*00c0*/ 	.byte	0x02, 0x4c
        /*00c2*/ 	.byte	0x01
	.zero		1


	//----- nvinfo : EIATTR_ANNOTATIONS
	.align		4
        /*00c4*/ 	.byte	0x04, 0x55
        /*00c6*/ 	.short	(.L_31 - .L_30)


	//   ....[0]....
.L_30:
        /*00c8*/ 	.word	0x00000001
        /*00cc*/ 	.byte	0x50, 0x11, 0x00, 0x00, 0x01, 0x00, 0x00, 0x00, 0xa0, 0x12, 0x00, 0x00, 0x01, 0x00, 0x00, 0x00
        /* <DEDUP_REMOVED lines=272> */
        /*11dc*/ 	.byte	0xd0, 0x47, 0x00, 0x00, 0x01, 0x00, 0x00, 0x00, 0xe0, 0x47, 0x00, 0x00


	//----- nvinfo : EIATTR_MERCURY_ISA_VERSION
	.align		4
.L_31:
        /*11e8*/ 	.byte	0x03, 0x5f
        /*11ea*/ 	.short	0x0101


	//----- nvinfo : EIATTR_INT_WARP_WIDE_INSTR_OFFSETS
	.align		4
        /*11ec*/ 	.byte	0x04, 0x31
        /*11ee*/ 	.short	(.L_33 - .L_32)


	//   ....[0]....
.L_32:
        /*11f0*/ 	.word	0x000012d0


	//   ....[1]....
        /*11f4*/ 	.word	0x000012f0


	//   ....[2]....
        /*11f8*/ 	.word	0x000013b0


	//   ....[3]....
        /*11fc*/ 	.word	0x00002cc0


	//   ....[4]....
        /*1200*/ 	.word	0x00002cd0


	//   ....[5]....
        /*1204*/ 	.word	0x00002d50


	//   ....[6]....
        /*1208*/ 	.word	0x00002d80


	//   ....[7]....
        /*120c*/ 	.word	0x00004a30


	//   ....[8]....
        /*1210*/ 	.word	0x00004a50


	//----- nvinfo : EIATTR_COOP_GROUP_MASK_REGIDS
	.align		4
.L_33:
        /*1214*/ 	.byte	0x04, 0x29
        /*1216*/ 	.short	(.L_35 - .L_34)


	//   ....[0]....
.L_34:
        /*1218*/ 	.word	0xffffffff


	//   ....[1]....
        /*121c*/ 	.word	0xffffffff


	//   ....[2]....
        /*1220*/ 	.word	0xffffffff


	//----- nvinfo : EIATTR_COOP_GROUP_INSTR_OFFSETS
	.align		4
.L_35:
        /*1224*/ 	.byte	0x04, 0x28
        /*1226*/ 	.short	(.L_37 - .L_36)


	//   ....[0]....
.L_36:
        /*1228*/ 	.word	0x00000160


	//   ....[1]....
        /*122c*/ 	.word	0x00000730


	//   ....[2]....
        /*1230*/ 	.word	0x00000ce0


	//----- nvinfo : EIATTR_MBARRIER_INSTR_OFFSETS
	.align		4
.L_37:
        /*1234*/ 	.byte	0x04, 0x39
        /*1236*/ 	.short	(.L_39 - .L_38)


	//   ....[0]....
.L_38:
        /*1238*/ 	.word	0x00001de0
        /*123c*/ 	.word	0x000000ff
        /*1240*/ 	.word	0x00040000
        /*1244*/ 	.short	0x0100
        /*1246*/ 	.byte	0x37
	.zero		1


	//   ....[1]....
        /*1248*/ 	.word	0x00001f90
        /*124c*/ 	.word	0x000000ff
        /*1250*/ 	.word	0x00040008
        /*1254*/ 	.short	0x0100
        /*1256*/ 	.byte	0x37
	.zero		1


	//   ....[2]....
        /*1258*/ 	.word	0x00002e10
        /*125c*/ 	.word	0x000000ff
        /*1260*/ 	.word	0x00040000
        /*1264*/ 	.short	0x010a
        /*1266*/ 	.byte	0x16
	.zero		1


	//   ....[3]....
        /*1268*/ 	.word	0x00003f10
        /*126c*/ 	.word	0x000000ff
        /*1270*/ 	.word	0x00040000
        /*1274*/ 	.short	0x0108
        /*1276*/ 	.byte	0x37
	.zero		1


	//   ....[4]....
        /*1278*/ 	.word	0x00003fc0
        /*127c*/ 	.word	0x000000ff
        /*1280*/ 	.word	0x00040008
        /*1284*/ 	.short	0x0108
        /*1286*/ 	.byte	0x37
	.zero		1


	//   ....[5]....
        /*1288*/ 	.word	0x00005390
        /*128c*/ 	.word	0x000000ff
        /*1290*/ 	.word	0x00040000
        /*1294*/ 	.short	0x010a
        /*1296*/ 	.byte	0x16
	.zero		1


	//----- nvinfo : EIATTR_NUM_MBARRIERS
	.align		4
.L_39:
        /*1298*/ 	.byte	0x03, 0x38
        /*129a*/ 	.short	0x0002


	//----- nvinfo : EIATTR_EXIT_INSTR_OFFSETS
	.align		4
        /*129c*/ 	.byte	0x04, 0x1c
        /*129e*/ 	.short	(.L_41 - .L_40)


	//   ....[0]....
.L_40:
        /*12a0*/ 	.word	0x00005380


	//----- nvinfo : EIATTR_REQNTID
	.align		4
.L_41:
        /*12a4*/ 	.byte	0x04, 0x10
        /*12a6*/ 	.short	(.L_43 - .L_42)
.L_42:
        /*12a8*/ 	.word	0x00000100
        /*12ac*/ 	.word	0x00000001
        /*12b0*/ 	.word	0x00000001


	//----- nvinfo : EIATTR_CRS_STACK_SIZE
	.align		4
.L_43:
        /*12b4*/ 	.byte	0x04, 0x1e
        /*12b6*/ 	.short	(.L_45 - .L_44)
.L_44:
        /*12b8*/ 	.word	0x00000000


	//----- nvinfo : EIATTR_CBANK_PARAM_SIZE
	.align		4
.L_45:
        /*12bc*/ 	.byte	0x03, 0x19
        /*12be*/ 	.short	0x0050


	//----- nvinfo : EIATTR_PARAM_CBANK
	.align		4
        /*12c0*/ 	.byte	0x04, 0x0a
        /*12c2*/ 	.short	(.L_47 - .L_46)
	.align		4
.L_46:
        /*12c4*/ 	.word	index@(.nv.constant0.gluon_wgmma)
        /*12c8*/ 	.short	0x0210
        /*12ca*/ 	.short	0x0050


	//----- nvinfo : EIATTR_SW_WAR
	.align		4
.L_47:
        /*12cc*/ 	.byte	0x04, 0x36
        /*12ce*/ 	.short	(.L_49 - .L_48)
.L_48:
        /*12d0*/ 	.word	0x00000008
.L_49:


//--------------------- .nv.callgraph             --------------------------
	.section	.nv.callgraph,"",@"SHT_CUDA_CALLGRAPH"
	.align	4
	.sectionentsize	8
	.align		4
        /*0000*/ 	.word	0x00000000
	.align		4
        /*0004*/ 	.word	0xffffffff
	.align		4
        /*0008*/ 	.word	0x00000000
	.align		4
        /*000c*/ 	.word	0xfffffffe
	.align		4
        /*0010*/ 	.word	0x00000000
	.align		4
        /*0014*/ 	.word	0xfffffffd
	.align		4
        /*0018*/ 	.word	0x00000000
	.align		4
        /*001c*/ 	.word	0xfffffffc


//--------------------- .text.gluon_wgmma         --------------------------
	.section	.text.gluon_wgmma,"ax",@progbits
	.align	128
        .global         gluon_wgmma
        .type           gluon_wgmma,@function
        .size           gluon_wgmma,(.L_x_52 - gluon_wgmma)
        .other          gluon_wgmma,@"STO_CUDA_ENTRY STV_DEFAULT"
gluon_wgmma:
.text.gluon_wgmma:
[----:B------:R-:W1:Y:S01]  /*0000*/  LDC R1, c[0x0][0x28] ;  /* 0x00000a00ff017b82 */ /* 0x000e620000000800 */
[----:B------:R-:W2:Y:S07]  /*0010*/  S2R R20, SR_TID.X ;  /* 0x0000000000147919 */ /* 0x000eae0000002100 */
[----:B------:R-:W3:Y:S01]  /*0020*/  S2UR UR4, SR_CgaCtaId ;  /* 0x00000000000479c3 */ /* 0x000ee20000008800 */
[----:B------:R-:W-:Y:S01]  /*0030*/  UMOV UR55, 0x400 ;  /* 0x0000040000377882 */ /* 0x000fe20000000000 */
[----:B------:R-:W-:Y:S01]  /*0040*/  ULDC UR6, c[0x0][0xc] ;  /* 0x0000030000067ab9 */ /* 0x000fe20000000800 */
[----:B------:R-:W-:Y:S01]  /*0050*/  ULDC.64 UR48, c[0x0][0x250] ;  /* 0x0000940000307ab9 */ /* 0x000fe20000000a00 */
[----:B------:R-:W-:Y:S01]  /*0060*/  BSSY B0, `(.L_x_0) ;  /* 0x000001f000007945 */ /* 0x000fe20003800000 */
[----:B-1----:R-:W-:-:S03]  /*0070*/  VIADD R1, R1, 0xfffffd90 ;  /* 0xfffffd9001017836 */ /* 0x002fc60000000000 */
[----:B------:R-:W1:Y:S08]  /*0080*/  LDC R6, c[0x0][0x228] ;  /* 0x00008a00ff067b82 */ /* 0x000e700000000800 */
[----:B------:R-:W4:Y:S08]  /*0090*/  LDC R13, c[0x0][0x230] ;  /* 0x00008c00ff0d7b82 */ /* 0x000f300000000800 */
[----:B------:R-:W-:Y:S01]  /*00a0*/  S2UR UR50, SR_CTAID.Y ;  /* 0x00000000003279c3 */ /* 0x000fe20000002600 */
[----:B---3--:R-:W-:-:S03]  /*00b0*/  ULEA UR55, UR4, UR55, 0x18 ;  /* 0x0000003704377291 */ /* 0x008fc6000f8ec03f */
[----:B------:R-:W-:Y:S01]  /*00c0*/  ULDC UR4, c[0x0][0x10] ;  /* 0x0000040000047ab9 */ /* 0x000fe20000000800 */
[----:B--2---:R-:W-:-:S03]  /*00d0*/  LOP3.LUT R3, R20, 0xff, RZ, 0xc0, !PT ;  /* 0x000000ff14037812 */ /* 0x004fc600078ec0ff */
[----:B------:R-:W2:Y:S01]  /*00e0*/  S2UR UR5, SR_CTAID.Z ;  /* 0x00000000000579c3 */ /* 0x000ea20000002700 */
[----:B-1----:R-:W-:Y:S01]  /*00f0*/  VIADD R6, R6, 0xffffffff ;  /* 0xffffffff06067836 */ /* 0x002fe20000000000 */
[C---:B------:R-:W-:Y:S02]  /*0100*/  ISETP.GE.U32.AND P0, PT, R3.reuse, 0x20, PT ;  /* 0x000000200300780c */ /* 0x040fe40003f06070 */
[C---:B------:R-:W-:Y:S02]  /*0110*/  ISETP.NE.U32.AND P2, PT, R3.reuse, RZ, PT ;  /* 0x000000ff0300720c */ /* 0x040fe40003f45070 */
[----:B------:R-:W-:Y:S02]  /*0120*/  LEA R12, R3, UR55, 0x2 ;  /* 0x00000037030c7c11 */ /* 0x000fe4000f8e10ff */
[----:B------:R-:W1:Y:S01]  /*0130*/  S2UR UR51, SR_CTAID.X ;  /* 0x00000000003379c3 */ /* 0x000e620000002500 */
[----:B----4-:R-:W-:-:S06]  /*0140*/  VIADD R8, R13, 0xffffffff ;  /* 0xffffffff0d087836 */ /* 0x010fcc0000000000 */
[----:B------:R3:W-:Y:S01]  /*0150*/  @!P0 STS [R12], RZ ;  /* 0x000000ff0c008388 */ /* 0x0007e20000000800 */
[----:B------:R-:W-:-:S03]  /*0160*/  NOP ;  /* 0x0000000000007918 */ /* 0x000fc60000000000 */
[----:B------:R3:W-:Y:S01]  /*0170*/  @!P2 STS [UR55+0x24], R6 ;  /* 0x00002406ff00a988 */ /* 0x0007e20008000837 */
[----:B--2---:R-:W-:-:S03]  /*0180*/  UIMAD UR4, UR5, UR4, UR50 ;  /* 0x00000004050472a4 */ /* 0x004fc6000f8e0232 */
[----:B------:R3:W-:Y:S01]  /*0190*/  @!P2 STS [UR55+0x20], R8 ;  /* 0x00002008ff00a988 */ /* 0x0007e20008000837 */
[----:B-1----:R-:W-:-:S04]  /*01a0*/  UIMAD UR4, UR4, UR6, UR51 ;  /* 0x00000006040472a4 */ /* 0x002fc8000f8e0233 */
[----:B------:R-:W-:-:S04]  /*01b0*/  UIMAD UR8, UR4, 0x180, URZ ;  /* 0x00000180040878a4 */ /* 0x000fc8000f8e023f */
[----:B------:R-:W-:-:S04]  /*01c0*/  UIADD3 UR4, UP0, UR8, UR48, URZ ;  /* 0x0000003008047290 */ /* 0x000fc8000ff1e03f */
[----:B------:R-:W-:Y:S01]  /*01d0*/  ULEA.HI.X.SX32 UR5, UR8, UR49, 0x1, UP0 ;  /* 0x0000003108057291 */ /* 0x000fe200080f0e3f */
[----:B---3--:R-:W-:Y:S11]  /*01e0*/  @P2 BRA `(.L_x_1) ;  /* 0x0000000000182947 */ /* 0x008ff60003800000 */
[----:B------:R-:W1:Y:S01]  /*01f0*/  LDS R0, [UR55+0x8] ;  /* 0x00000837ff007984 */ /* 0x000e620008000800 */
[----:B------:R-:W2:Y:S01]  /*0200*/  LDC.64 R10, c[0x0][0x210] ;  /* 0x00008400ff0a7b82 */ /* 0x000ea20000000a00 */
[----:B------:R-:W-:Y:S02]  /*0210*/  IMAD.MOV.U32 R5, RZ, RZ, 0x70 ;  /* 0x00000070ff057424 */ /* 0x000fe400078e00ff */
[----:B--2---:R2:W-:Y:S03]  /*0220*/  STS.64 [UR55], R10 ;  /* 0x0000000aff007988 */ /* 0x0045e60008000a37 */
[----:B-1----:R-:W-:-:S05]  /*0230*/  LOP3.LUT R0, R0, 0x10, R5, 0xd8, !PT ;  /* 0x0000001000007812 */ /* 0x002fca00078ed805 */
[----:B------:R2:W-:Y:S02]  /*0240*/  STS [UR55+0x8], R0 ;  /* 0x00000800ff007988 */ /* 0x0005e40008000837 */
.L_x_1:
[----:B------:R-:W-:Y:S05]  /*0250*/  BSYNC B0 ;  /* 0x0000000000007941 */ /* 0x000fea0003800000 */
.L_x_0:
[----:B------:R-:W-:Y:S04]  /*0260*/  BSSY B0, `(.L_x_2) ;  /* 0x000000a000007945 */ /* 0x000fe80003800000 */
[----:B------:R-:W-:Y:S05]  /*0270*/  @P2 BRA `(.L_x_3) ;  /* 0x0000000000202947 */ /* 0x000fea0003800000 */
[----:B--2---:R-:W1:Y:S01]  /*0280*/  LDS R0, [UR55+0x34] ;  /* 0x00003437ff007984 */ /* 0x004e620008000800 */
[----:B------:R-:W-:Y:S02]  /*0290*/  IMAD.MOV.U32 R5, RZ, RZ, 0x3f000000 ;  /* 0x3f000000ff057424 */ /* 0x000fe400078e00ff */
[----:B------:R-:W-:Y:S01]  /*02a0*/  @!P2 IMAD.MOV.U32 R2, RZ, RZ, 0xff ;  /* 0x000000ffff02a424 */ /* 0x000fe200078e00ff */
[----:B------:R-:W2:Y:S02]  /*02b0*/  @!P2 LDS R7, [UR55+0x38] ;  /* 0x00003837ff07a984 */ /* 0x000ea40008000800 */
[----:B-1----:R-:W-:Y:S02]  /*02c0*/  LOP3.LUT R0, R0, 0xff000000, R5, 0xb8, !PT ;  /* 0xff00000000007812 */ /* 0x002fe400078eb805 */
[----:B--2---:R-:W-:-:S03]  /*02d0*/  @!P2 LOP3.LUT R2, R7, 0xff, R2, 0xb8, !PT ;  /* 0x000000ff0702a812 */ /* 0x004fc600078eb802 */
[----:B------:R1:W-:Y:S04]  /*02e0*/  STS [UR55+0x34], R0 ;  /* 0x00003400ff007988 */ /* 0x0003e80008000837 */
[----:B------:R1:W-:Y:S02]  /*02f0*/  @!P2 STS [UR55+0x38], R2 ;  /* 0x00003802ff00a988 */ /* 0x0003e40008000837 */
.L_x_3:
[----:B------:R-:W-:Y:S05]  /*0300*/  BSYNC B0 ;  /* 0x0000000000007941 */ /* 0x000fea0003800000 */
.L_x_2:
[----:B------:R-:W-:Y:S04]  /*0310*/  BSSY B0, `(.L_x_4) ;  /* 0x000000e000007945 */ /* 0x000fe80003800000 */
[----:B------:R-:W-:Y:S05]  /*0320*/  @P2 BRA `(.L_x_5) ;  /* 0x0000000000302947 */ /* 0x000fea0003800000 */
[----:B-1----:R-:W1:Y:S01]  /*0330*/  LDS R2, [UR55+0x34] ;  /* 0x00003437ff027984 */ /* 0x002e620008000800 */
[----:B------:R-:W3:Y:S03]  /*0340*/  LDC.64 R4, c[0x0][0x238] ;  /* 0x00008e00ff047b82 */ /* 0x000ee60000000a00 */
[----:B--2---:R-:W2:Y:S01]  /*0350*/  LDS R0, [UR55+0x1c] ;  /* 0x00001c37ff007984 */ /* 0x004ea20008000800 */
[C---:B---3--:R-:W-:Y:S01]  /*0360*/  SHF.L.U64.HI R5, R4.reuse, 0x1, R5 ;  /* 0x0000000104057819 */ /* 0x048fe20000010205 */
[----:B------:R-:W-:-:S03]  /*0370*/  IMAD.SHL.U32 R4, R4, 0x2, RZ ;  /* 0x0000000204047824 */ /* 0x000fc600078e00ff */
[--C-:B------:R-:W-:Y:S02]  /*0380*/  SHF.R.U32.HI R7, RZ, 0x4, R5.reuse ;  /* 0x00000004ff077819 */ /* 0x100fe40000011605 */
[----:B------:R-:W-:-:S05]  /*0390*/  SHF.R.U64 R4, R4, 0x4, R5 ;  /* 0x0000000404047819 */ /* 0x000fca0000001205 */
[----:B------:R3:W-:Y:S01]  /*03a0*/  STS [UR55+0xc], R4 ;  /* 0x00000c04ff007988 */ /* 0x0007e20008000837 */
[----:B-1----:R-:W-:Y:S02]  /*03b0*/  LOP3.LUT R2, R2, 0x7, RZ, 0xb8, !PT ;  /* 0x0000000702027812 */ /* 0x002fe400078eb8ff */
[----:B--2---:R-:W-:-:S03]  /*03c0*/  LOP3.LUT R0, R0, 0xf, R7, 0xb8, !PT ;  /* 0x0000000f00007812 */ /* 0x004fc600078eb807 */
[----:B------:R3:W-:Y:S04]  /*03d0*/  STS [UR55+0x34], R2 ;  /* 0x00003402ff007988 */ /* 0x0007e80008000837 */
[----:B------:R3:W-:Y:S02]  /*03e0*/  STS [UR55+0x1c], R0 ;  /* 0x00001c00ff007988 */ /* 0x0007e40008000837 */
.L_x_5:
[----:B------:R-:W-:Y:S05]  /*03f0*/  BSYNC B0 ;  /* 0x0000000000007941 */ /* 0x000fea0003800000 */
.L_x_4:
[----:B------:R-:W-:Y:S04]  /*0400*/  BSSY B1, `(.L_x_6) ;  /* 0x000001b000017945 */ /* 0x000fe80003800000 */
[----:B------:R-:W-:Y:S01]  /*0410*/  BSSY B0, `(.L_x_7) ;  /* 0x0000016000007945 */ /* 0x000fe20003800000 */
[----:B-123--:R-:W-:-:S03]  /*0420*/  IMAD.MOV.U32 R0, RZ, RZ, RZ ;  /* 0x000000ffff007224 */ /* 0x00efc600078e00ff */
[----:B------:R-:W-:Y:S05]  /*0430*/  @P2 BRA `(.L_x_8) ;  /* 0x0000000000202947 */ /* 0x000fea0003800000 */
[----:B------:R-:W1:Y:S02]  /*0440*/  LDS R2, [UR55+0x34] ;  /* 0x00003437ff027984 */ /* 0x000e640008000800 */
[----:B-1----:R-:W-:-:S05]  /*0450*/  LOP3.LUT R2, R2, 0x38, RZ, 0xb8, !PT ;  /* 0x0000003802027812 */ /* 0x002fca00078eb8ff */
[----:B------:R1:W-:Y:S01]  /*0460*/  STS [UR55+0x34], R2 ;  /* 0x00003402ff007988 */ /* 0x0003e20008000837 */
[----:B------:R-:W-:Y:S05]  /*0470*/  @P2 BRA `(.L_x_9) ;  /* 0x0000000000202947 */ /* 0x000fea0003800000 */
[----:B-1----:R-:W1:Y:S01]  /*0480*/  LDS R2, [UR55+0x8] ;  /* 0x00000837ff027984 */ /* 0x002e620008000800 */
[----:B------:R-:W-:-:S05]  /*0490*/  IMAD.MOV.U32 R5, RZ, RZ, 0x780 ;  /* 0x00000780ff057424 */ /* 0x000fca00078e00ff */
[----:B-1----:R-:W-:-:S05]  /*04a0*/  LOP3.LUT R2, R2, 0x300, R5, 0xd8, !PT ;  /* 0x0000030002027812 */ /* 0x002fca00078ed805 */
[----:B------:R1:W-:Y:S02]  /*04b0*/  STS [UR55+0x8], R2 ;  /* 0x00000802ff007988 */ /* 0x0003e40008000837 */
.L_x_8:
[----:B------:R-:W-:Y:S05]  /*04c0*/  @P2 BRA `(.L_x_10) ;  /* 0x0000000000282947 */ /* 0x000fea0003800000 */
[----:B-1----:R-:W1:Y:S02]  /*04d0*/  LDS R2, [UR55+0x8] ;  /* 0x00000837ff027984 */ /* 0x002e640008000800 */
[----:B-1----:R-:W-:-:S05]  /*04e0*/  LOP3.LUT R2, R2, 0x1800, RZ, 0xb8, !PT ;  /* 0x0000180002027812 */ /* 0x002fca00078eb8ff */
[----:B------:R2:W-:Y:S02]  /*04f0*/  STS [UR55+0x8], R2 ;  /* 0x00000802ff007988 */ /* 0x0005e40008000837 */
.L_x_9:
[----:B------:R-:W-:Y:S05]  /*0500*/  @P2 BREAK B0 ;  /* 0x0000000000002942 */ /* 0x000fea0003800000 */
[----:B------:R-:W-:Y:S05]  /*0510*/  @P2 BRA `(.L_x_11) ;  /* 0x0000000000242947 */ /* 0x000fea0003800000 */
[----:B------:R-:W3:Y:S01]  /*0520*/  LDS R5, [UR55+0x8] ;  /* 0x00000837ff057984 */ /* 0x000ee20008000800 */
[----:B-12---:R-:W-:-:S05]  /*0530*/  IMAD.MOV.U32 R2, RZ, RZ, 0x6000 ;  /* 0x00006000ff027424 */ /* 0x006fca00078e00ff */
[----:B---3--:R-:W-:-:S04]  /*0540*/  LOP3.LUT R2, R5, 0x6000, R2, 0xd8, !PT ;  /* 0x0000600005027812 */ /* 0x008fc800078ed802 */
[----:B------:R-:W-:-:S05]  /*0550*/  LOP3.LUT R2, R2, 0x400000, RZ, 0xb8, !PT ;  /* 0x0040000002027812 */ /* 0x000fca00078eb8ff */
[----:B------:R2:W-:Y:S02]  /*0560*/  STS [UR55+0x8], R2 ;  /* 0x00000802ff007988 */ /* 0x0005e40008000837 */
.L_x_10:
[----:B------:R-:W-:Y:S05]  /*0570*/  BSYNC B0 ;  /* 0x0000000000007941 */ /* 0x000fea0003800000 */
.L_x_7:
[----:B-12---:R-:W1:Y:S02]  /*0580*/  @!P2 LDS R2, [UR55+0x8] ;  /* 0x00000837ff02a984 */ /* 0x006e640008000800 */
[----:B-1----:R-:W-:-:S05]  /*0590*/  @!P2 LOP3.LUT R2, R2, 0x8000, RZ, 0xb8, !PT ;  /* 0x000080000202a812 */ /* 0x002fca00078eb8ff */
[----:B------:R3:W-:Y:S02]  /*05a0*/  @!P2 STS [UR55+0x8], R2 ;  /* 0x00000802ff00a988 */ /* 0x0007e40008000837 */
.L_x_11:
[----:B------:R-:W-:Y:S05]  /*05b0*/  BSYNC B1 ;  /* 0x0000000000017941 */ /* 0x000fea0003800000 */
.L_x_6:
[----:B------:R-:W-:Y:S05]  /*05c0*/  WARPSYNC.ALL ;  /* 0x0000000000007948 */ /* 0x000fea0003800000 */
[----:B------:R-:W4:Y:S02]  /*05d0*/  LDC R7, c[0x0][0x22c] ;  /* 0x00008b00ff077b82 */ /* 0x000f240000000800 */
[----:B----4-:R-:W-:Y:S01]  /*05e0*/  VIADD R7, R7, 0xffffffff ;  /* 0xffffffff07077836 */ /* 0x010fe20000000000 */
[----:B------:R-:W-:Y:S06]  /*05f0*/  @P0 BRA `(.L_x_12) ;  /* 0x0000000000280947 */ /* 0x000fec0003800000 */
[----:B-123--:R-:W1:Y:S01]  /*0600*/  S2R R2, SR_LANEID ;  /* 0x0000000000027919 */ /* 0x00ee620000000000 */
[----:B------:R-:W-:Y:S05]  /*0610*/  WARPSYNC.ALL ;  /* 0x0000000000007948 */ /* 0x000fea0003800000 */
[----:B-1----:R-:W-:-:S05]  /*0620*/  IMAD.SHL.U32 R2, R2, 0x4, RZ ;  /* 0x0000000402027824 */ /* 0x002fca00078e00ff */
[----:B------:R-:W1:Y:S01]  /*0630*/  LDS R9, [R2+UR55] ;  /* 0x0000003702097984 */ /* 0x000e620008000800 */
[----:B------:R-:W-:-:S05]  /*0640*/  IADD3 R4, P1, R2, UR4, RZ ;  /* 0x0000000402047c10 */ /* 0x000fca000ff3e0ff */
[----:B------:R-:W-:-:S05]  /*0650*/  IMAD.X R5, RZ, RZ, UR5, P1 ;  /* 0x00000005ff057e24 */ /* 0x000fca00088e06ff */
[----:B-1----:R4:W5:Y:S01]  /*0660*/  ATOMG.E.EXCH.STRONG.GPU PT, RZ, [R4], R9 ;  /* 0x0000000904ff73a8 */ /* 0x00296200041ee100 */
[----:B------:R-:W-:-:S04]  /*0670*/  DEPBAR {5,4,3,2,1,0} ;  /* 0x0000003f0000791a */ /* 0x000fc80000000000 */
[----:B------:R4:W-:Y:S01]  /*0680*/  UTMACCTL.IV [UR4] ;  /* 0x00000000040079b9 */ /* 0x0009e20008000000 */
[----:B------:R-:W-:Y:S01]  /*0690*/  NOP ;  /* 0x0000000000007918 */ /* 0x000fe20000000000 */
.L_x_12:
[----:B------:R-:W-:Y:S05]  /*06a0*/  @P0 BRA `(.L_x_13) ;  /* 0x00000000000c0947 */ /* 0x000fea0003800000 */
[----:B------:R0:W-:Y:S01]  /*06b0*/  UTMACMDFLUSH ;  /* 0x00000000000079b7 */ /* 0x0001e20000000000 */
[----:B------:R-:W-:Y:S05]  /*06c0*/  @P0 BRA `(.L_x_13) ;  /* 0x0000000000040947 */ /* 0x000fea0003800000 */
[----:B------:R-:W-:-:S04]  /*06d0*/  DEPBAR.LE SB0, 0x0 ;  /* 0x000080000000791a */ /* 0x000fc80000000000 */
.L_x_13:
[----:B------:R-:W-:Y:S05]  /*06e0*/  WARPSYNC.ALL ;  /* 0x0000000000007948 */ /* 0x000fea0003800000 */
[----:B-----5:R-:W-:Y:S06]  /*06f0*/  BAR.SYNC.DEFER_BLOCKING 0x0 ;  /* 0x0000000000007b1d */ /* 0x020fec0000010000 */
[----:B------:R-:W-:Y:S02]  /*0700*/  BSSY B1, `(.L_x_14) ;  /* 0x000000b000017945 */ /* 0x000fe40003800000 */
[----:B------:R-:W-:Y:S06]  /*0710*/  BAR.SYNC.DEFER_BLOCKING 0x0 ;  /* 0x0000000000007b1d */ /* 0x000fec0000010000 */
[----:B------:R1:W-:Y:S01]  /*0720*/  @!P0 STS [R12], RZ ;  /* 0x000000ff0c008388 */ /* 0x0003e20000000800 */
[----:B------:R-:W-:Y:S01]  /*0730*/  NOP ;  /* 0x0000000000007918 */ /* 0x000fe20000000000 */
[----:B------:R-:W-:Y:S05]  /*0740*/  @P2 BRA `(.L_x_15) ;  /* 0x0000000000182947 */ /* 0x000fea0003800000 */
[----:B-123--:R-:W1:Y:S01]  /*0750*/  LDS R2, [UR55+0x8] ;  /* 0x00000837ff027984 */ /* 0x00ee620008000800 */
[----:B------:R-:W2:Y:S01]  /*0760*/  LDC.64 R10, c[0x0][0x218] ;  /* 0x00008600ff0a7b82 */ /* 0x000ea20000000a00 */
[----:B----4-:R-:W-:Y:S02]  /*0770*/  IMAD.MOV.U32 R5, RZ, RZ, 0x70 ;  /* 0x00000070ff057424 */ /* 0x010fe400078e00ff */
[----:B--2---:R2:W-:Y:S03]  /*0780*/  STS.64 [UR55], R10 ;  /* 0x0000000aff007988 */ /* 0x0045e60008000a37 */
[----:B-1----:R-:W-:-:S05]  /*0790*/  LOP3.LUT R2, R2, 0x10, R5, 0xd8, !PT ;  /* 0x0000001002027812 */ /* 0x002fca00078ed805 */
[----:B------:R2:W-:Y:S02]  /*07a0*/  STS [UR55+0x8], R2 ;  /* 0x00000802ff007988 */ /* 0x0005e40008000837 */
.L_x_15:
[----:B----4-:R-:W-:Y:S05]  /*07b0*/  BSYNC B1 ;  /* 0x0000000000017941 */ /* 0x010fea0003800000 */
.L_x_14:
[----:B------:R-:W-:Y:S04]  /*07c0*/  BSSY B1, `(.L_x_16) ;  /* 0x000000a000017945 */ /* 0x000fe80003800000 */
[----:B------:R-:W-:Y:S05]  /*07d0*/  @P2 BRA `(.L_x_17) ;  /* 0x0000000000202947 */ /* 0x000fea0003800000 */
[----:B-123--:R-:W1:Y:S01]  /*07e0*/  LDS R2, [UR55+0x34] ;  /* 0x00003437ff027984 */ /* 0x00ee620008000800 */
[----:B------:R-:W-:Y:S02]  /*07f0*/  IMAD.MOV.U32 R9, RZ, RZ, 0x3f000000 ;  /* 0x3f000000ff097424 */ /* 0x000fe400078e00ff */
[----:B------:R-:W-:Y:S01]  /*0800*/  @!P2 IMAD.MOV.U32 R4, RZ, RZ, 0x7f ;  /* 0x0000007fff04a424 */ /* 0x000fe200078e00ff */
[----:B------:R-:W2:Y:S02]  /*0810*/  @!P2 LDS R5, [UR55+0x38] ;  /* 0x00003837ff05a984 */ /* 0x000ea40008000800 */
[----:B-1----:R-:W-:Y:S02]  /*0820*/  LOP3.LUT R2, R2, 0xff000000, R9, 0xb8, !PT ;  /* 0xff00000002027812 */ /* 0x002fe400078eb809 */
[----:B--2---:R-:W-:-:S03]  /*0830*/  @!P2 LOP3.LUT R4, R5, 0xff, R4, 0xb8, !PT ;  /* 0x000000ff0504a812 */ /* 0x004fc600078eb804 */
[----:B------:R4:W-:Y:S04]  /*0840*/  STS [UR55+0x34], R2 ;  /* 0x00003402ff007988 */ /* 0x0009e80008000837 */
[----:B------:R4:W-:Y:S02]  /*0850*/  @!P2 STS [UR55+0x38], R4 ;  /* 0x00003804ff00a988 */ /* 0x0009e40008000837 */
.L_x_17:
[----:B------:R-:W-:Y:S05]  /*0860*/  BSYNC B1 ;  /* 0x0000000000017941 */ /* 0x000fea0003800000 */
.L_x_16:
[----:B------:R-:W-:Y:S04]  /*0870*/  BSSY B1, `(.L_x_18) ;  /* 0x0000004000017945 */ /* 0x000fe80003800000 */
[----:B------:R-:W-:Y:S05]  /*0880*/  @P2 BRA `(.L_x_19) ;  /* 0x0000000000082947 */ /* 0x000fea0003800000 */
[----:B------:R1:W-:Y:S04]  /*0890*/  STS [UR55+0x24], R8 ;  /* 0x00002408ff007988 */ /* 0x0003e80008000837 */
[----:B------:R1:W-:Y:S02]  /*08a0*/  STS [UR55+0x20], R7 ;  /* 0x00002007ff007988 */ /* 0x0003e40008000837 */
.L_x_19:
[----:B------:R-:W-:Y:S05]  /*08b0*/  BSYNC B1 ;  /* 0x0000000000017941 */ /* 0x000fea0003800000 */
.L_x_18:
[----:B------:R-:W-:Y:S04]  /*08c0*/  BSSY B1, `(.L_x_20) ;  /* 0x000000e000017945 */ /* 0x000fe80003800000 */
[----:B------:R-:W-:Y:S05]  /*08d0*/  @P2 BRA `(.L_x_21) ;  /* 0x0000000000302947 */ /* 0x000fea0003800000 */
[----:B----4-:R-:W4:Y:S01]  /*08e0*/  LDS R4, [UR55+0x34] ;  /* 0x00003437ff047984 */ /* 0x010f220008000800 */
[----:B--2---:R-:W2:Y:S03]  /*08f0*/  LDC.64 R10, c[0x0][0x240] ;  /* 0x00009000ff0a7b82 */ /* 0x004ea60000000a00 */
[----:B-1-3--:R-:W1:Y:S01]  /*0900*/  LDS R2, [UR55+0x1c] ;  /* 0x00001c37ff027984 */ /* 0x00ae620008000800 */
[C---:B--2---:R-:W-:Y:S01]  /*0910*/  SHF.L.U64.HI R8, R10.reuse, 0x1, R11 ;  /* 0x000000010a087819 */ /* 0x044fe2000001020b */
[----:B------:R-:W-:-:S03]  /*0920*/  IMAD.SHL.U32 R5, R10, 0x2, RZ ;  /* 0x000000020a057824 */ /* 0x000fc600078e00ff */
[--C-:B------:R-:W-:Y:S02]  /*0930*/  SHF.R.U32.HI R9, RZ, 0x4, R8.reuse ;  /* 0x00000004ff097819 */ /* 0x100fe40000011608 */
[----:B------:R-:W-:-:S05]  /*0940*/  SHF.R.U64 R5, R5, 0x4, R8 ;  /* 0x0000000405057819 */ /* 0x000fca0000001208 */
[----:B------:R2:W-:Y:S01]  /*0950*/  STS [UR55+0xc], R5 ;  /* 0x00000c05ff007988 */ /* 0x0005e20008000837 */
[----:B----4-:R-:W-:Y:S02]  /*0960*/  LOP3.LUT R4, R4, 0x7, RZ, 0xb8, !PT ;  /* 0x0000000704047812 */ /* 0x010fe400078eb8ff */
[----:B-1----:R-:W-:-:S03]  /*0970*/  LOP3.LUT R2, R2, 0xf, R9, 0xb8, !PT ;  /* 0x0000000f02027812 */ /* 0x002fc600078eb809 */
[----:B------:R2:W-:Y:S04]  /*0980*/  STS [UR55+0x34], R4 ;  /* 0x00003404ff007988 */ /* 0x0005e80008000837 */
[----:B------:R2:W-:Y:S02]  /*0990*/  STS [UR55+0x1c], R2 ;  /* 0x00001c02ff007988 */ /* 0x0005e40008000837 */
.L_x_21:
[----:B------:R-:W-:Y:S05]  /*09a0*/  BSYNC B1 ;  /* 0x0000000000017941 */ /* 0x000fea0003800000 */
.L_x_20:
[----:B------:R-:W-:Y:S04]  /*09b0*/  BSSY B2, `(.L_x_22) ;  /* 0x000001a000027945 */ /* 0x000fe80003800000 */
[----:B------:R-:W-:Y:S04]  /*09c0*/  BSSY B1, `(.L_x_23) ;  /* 0x0000015000017945 */ /* 0x000fe80003800000 */
[----:B------:R-:W-:Y:S05]  /*09d0*/  @P2 BRA `(.L_x_24) ;  /* 0x0000000000202947 */ /* 0x000fea0003800000 */
[----:B-1234-:R-:W1:Y:S02]  /*09e0*/  LDS R2, [UR55+0x34] ;  /* 0x00003437ff027984 */ /* 0x01ee640008000800 */
[----:B-1----:R-:W-:-:S05]  /*09f0*/  LOP3.LUT R2, R2, 0x38, RZ, 0xb8, !PT ;  /* 0x0000003802027812 */ /* 0x002fca00078eb8ff */
[----:B------:R1:W-:Y:S01]  /*0a00*/  STS [UR55+0x34], R2 ;  /* 0x00003402ff007988 */ /* 0x0003e20008000837 */
[----:B------:R-:W-:Y:S05]  /*0a10*/  @P2 BRA `(.L_x_25) ;  /* 0x0000000000202947 */ /* 0x000fea0003800000 */
[----:B-1----:R-:W1:Y:S01]  /*0a20*/  LDS R2, [UR55+0x8] ;  /* 0x00000837ff027984 */ /* 0x002e620008000800 */
[----:B------:R-:W-:-:S05]  /*0a30*/  IMAD.MOV.U32 R5, RZ, RZ, 0x780 ;  /* 0x00000780ff057424 */ /* 0x000fca00078e00ff */
[----:B-1----:R-:W-:-:S05]  /*0a40*/  LOP3.LUT R2, R2, 0x300, R5, 0xd8, !PT ;  /* 0x0000030002027812 */ /* 0x002fca00078ed805 */
[----:B------:R1:W-:Y:S02]  /*0a50*/  STS [UR55+0x8], R2 ;  /* 0x00000802ff007988 */ /* 0x0003e40008000837 */
.L_x_24:
[----:B------:R-:W-:Y:S05]  /*0a60*/  @P2 BRA `(.L_x_26) ;  /* 0x0000000000282947 */ /* 0x000fea0003800000 */
[----:B-1234-:R-:W1:Y:S02]  /*0a70*/  LDS R2, [UR55+0x8] ;  /* 0x00000837ff027984 */ /* 0x01ee640008000800 */
[----:B-1----:R-:W-:-:S05]  /*0a80*/  LOP3.LUT R2, R2, 0x1800, RZ, 0xb8, !PT ;  /* 0x0000180002027812 */ /* 0x002fca00078eb8ff */
[----:B------:R2:W-:Y:S02]  /*0a90*/  STS [UR55+0x8], R2 ;  /* 0x00000802ff007988 */ /* 0x0005e40008000837 */
.L_x_25:
[----:B------:R-:W-:Y:S05]  /*0aa0*/  @P2 BREAK B1 ;  /* 0x0000000000012942 */ /* 0x000fea0003800000 */
[----:B------:R-:W-:Y:S05]  /*0ab0*/  @P2 BRA `(.L_x_27) ;  /* 0x0000000000242947 */ /* 0x000fea0003800000 */
[----:B-12---:R-:W1:Y:S01]  /*0ac0*/  LDS R2, [UR55+0x8] ;  /* 0x00000837ff027984 */ /* 0x006e620008000800 */
[----:B------:R-:W-:-:S05]  /*0ad0*/  IMAD.MOV.U32 R5, RZ, RZ, 0x6000 ;  /* 0x00006000ff057424 */ /* 0x000fca00078e00ff */
[----:B-1----:R-:W-:-:S04]  /*0ae0*/  LOP3.LUT R2, R2, 0x6000, R5, 0xd8, !PT ;  /* 0x0000600002027812 */ /* 0x002fc800078ed805 */
[----:B------:R-:W-:-:S05]  /*0af0*/  LOP3.LUT R2, R2, 0x400000, RZ, 0xb8, !PT ;  /* 0x0040000002027812 */ /* 0x000fca00078eb8ff */
[----:B------:R1:W-:Y:S02]  /*0b00*/  STS [UR55+0x8], R2 ;  /* 0x00000802ff007988 */ /* 0x0003e40008000837 */
.L_x_26:
[----:B------:R-:W-:Y:S05]  /*0b10*/  BSYNC B1 ;  /* 0x0000000000017941 */ /* 0x000fea0003800000 */
.L_x_23:
[----:B-1234-:R-:W1:Y:S02]  /*0b20*/  @!P2 LDS R2, [UR55+0x8] ;  /* 0x00000837ff02a984 */ /* 0x01ee640008000800 */
[----:B-1----:R-:W-:-:S05]  /*0b30*/  @!P2 LOP3.LUT R2, R2, 0x8000, RZ, 0xb8, !PT ;  /* 0x000080000202a812 */ /* 0x002fca00078eb8ff */
[----:B------:R3:W-:Y:S02]  /*0b40*/  @!P2 STS [UR55+0x8], R2 ;  /* 0x00000802ff00a988 */ /* 0x0007e40008000837 */
.L_x_27:
[----:B------:R-:W-:Y:S05]  /*0b50*/  BSYNC B2 ;  /* 0x0000000000027941 */ /* 0x000fea0003800000 */
.L_x_22:
[----:B------:R-:W-:Y:S05]  /*0b60*/  WARPSYNC.ALL ;  /* 0x0000000000007948 */ /* 0x000fea0003800000 */
[----:B------:R-:W-:-:S04]  /*0b70*/  UIADD3 UR7, UR8, 0x80, URZ ;  /* 0x0000008008077890 */ /* 0x000fc8000fffe03f */
[----:B------:R-:W-:-:S04]  /*0b80*/  UIADD3 UR6, UP0, UR7, UR48, URZ ;  /* 0x0000003007067290 */ /* 0x000fc8000ff1e03f */
[----:B------:R-:W-:Y:S01]  /*0b90*/  ULEA.HI.X.SX32 UR7, UR7, UR49, 0x1, UP0 ;  /* 0x0000003107077291 */ /* 0x000fe200080f0e3f */
[----:B------:R-:W-:Y:S11]  /*0ba0*/  @P0 BRA `(.L_x_28) ;  /* 0x0000000000280947 */ /* 0x000ff60003800000 */
        /* <DEDUP_REMOVED lines=10> */
.L_x_28:
[----:B------:R-:W-:Y:S05]  /*0c50*/  @P0 BRA `(.L_x_29) ;  /* 0x00000000000c0947 */ /* 0x000fea0003800000 */
[----:B------:R0:W-:Y:S01]  /*0c60*/  UTMACMDFLUSH ;  /* 0x00000000000079b7 */ /* 0x0001e20000000000 */
[----:B------:R-:W-:Y:S05]  /*0c70*/  @P0 BRA `(.L_x_29) ;  /* 0x0000000000040947 */ /* 0x000fea0003800000 */
[----:B------:R-:W-:-:S04]  /*0c80*/  DEPBAR.LE SB0, 0x0 ;  /* 0x000080000000791a */ /* 0x000fc80000000000 */
.L_x_29:
        /* <DEDUP_REMOVED lines=8> */
[----:B----4-:R-:W2:Y:S01]  /*0d10*/  LDC.64 R8, c[0x0][0x220] ;  /* 0x00008800ff087b82 */ /* 0x010ea20000000a00 */
[----:B------:R-:W-:Y:S02]  /*0d20*/  IMAD.MOV.U32 R5, RZ, RZ, 0x70 ;  /* 0x00000070ff057424 */ /* 0x000fe400078e00ff */
[----:B--2---:R2:W-:Y:S03]  /*0d30*/  STS.64 [UR55], R8 ;  /* 0x00000008ff007988 */ /* 0x0045e60008000a37 */
[----:B-1----:R-:W-:-:S05]  /*0d40*/  LOP3.LUT R2, R2, 0x10, R5, 0xd8, !PT ;  /* 0x0000001002027812 */ /* 0x002fca00078ed805 */
[----:B------:R2:W-:Y:S02]  /*0d50*/  STS [UR55+0x8], R2 ;  /* 0x00000802ff007988 */ /* 0x0005e40008000837 */
.L_x_31:
[----:B----4-:R-:W-:Y:S05]  /*0d60*/  BSYNC B2 ;  /* 0x0000000000027941 */ /* 0x010fea0003800000 */
.L_x_30:
[----:B------:R-:W-:Y:S04]  /*0d70*/  BSSY B3, `(.L_x_32) ;  /* 0x0000011000037945 */ /* 0x000fe80003800000 */
[----:B------:R-:W-:Y:S04]  /*0d80*/  BSSY B2, `(.L_x_33) ;  /* 0x000000e000027945 */ /* 0x000fe80003800000 */
[----:B------:R-:W-:Y:S05]  /*0d90*/  @P2 BRA `(.L_x_34) ;  /* 0x0000000000242947 */ /* 0x000fea0003800000 */
[----:B-123--:R-:W1:Y:S01]  /*0da0*/  LDS R2, [UR55+0x34] ;  /* 0x00003437ff027984 */ /* 0x00ee620008000800 */
[----:B------:R-:W-:-:S05]  /*0db0*/  IMAD.MOV.U32 R5, RZ, RZ, 0x3f000000 ;  /* 0x3f000000ff057424 */ /* 0x000fca00078e00ff */
[----:B-1----:R-:W-:-:S05]  /*0dc0*/  LOP3.LUT R2, R2, 0xff000000, R5, 0xb8, !PT ;  /* 0xff00000002027812 */ /* 0x002fca00078eb805 */
[----:B------:R1:W-:Y:S01]  /*0dd0*/  STS [UR55+0x34], R2 ;  /* 0x00003402ff007988 */ /* 0x0003e20008000837 */
[----:B------:R-:W-:Y:S05]  /*0de0*/  @P2 BRA `(.L_x_35) ;  /* 0x00000000001c2947 */ /* 0x000fea0003800000 */
[----:B-1----:R-:W1:Y:S01]  /*0df0*/  LDS R2, [UR55+0x38] ;  /* 0x00003837ff027984 */ /* 0x002e620008000800 */
[----:B------:R-:W-:-:S05]  /*0e00*/  IMAD.MOV.U32 R5, RZ, RZ, 0xff ;  /* 0x000000ffff057424 */ /* 0x000fca00078e00ff */
[----:B-1----:R-:W-:-:S05]  /*0e10*/  LOP3.LUT R2, R2, 0xff, R5, 0xb8, !PT ;  /* 0x000000ff02027812 */ /* 0x002fca00078eb805 */
[----:B------:R4:W-:Y:S02]  /*0e20*/  STS [UR55+0x38], R2 ;  /* 0x00003802ff007988 */ /* 0x0009e40008000837 */
.L_x_34:
[----:B------:R-:W-:Y:S05]  /*0e30*/  @P2 BREAK B2 ;  /* 0x0000000000022942 */ /* 0x000fea0003800000 */
[----:B------:R-:W-:Y:S05]  /*0e40*/  @P2 BRA `(.L_x_36) ;  /* 0x00000000000c2947 */ /* 0x000fea0003800000 */
[----:B------:R1:W-:Y:S02]  /*0e50*/  STS [UR55+0x20], R7 ;  /* 0x00002007ff007988 */ /* 0x0003e40008000837 */
.L_x_35:
[----:B------:R-:W-:Y:S05]  /*0e60*/  BSYNC B2 ;  /* 0x0000000000027941 */ /* 0x000fea0003800000 */
.L_x_33:
[----:B------:R1:W-:Y:S02]  /*0e70*/  @!P2 STS [UR55+0x24], R6 ;  /* 0x00002406ff00a988 */ /* 0x0003e40008000837 */
.L_x_36:
[----:B------:R-:W-:Y:S05]  /*0e80*/  BSYNC B3 ;  /* 0x0000000000037941 */ /* 0x000fea0003800000 */
.L_x_32:
[----:B------:R-:W-:Y:S05]  /*0e90*/  WARPSYNC.ALL ;  /* 0x0000000000007948 */ /* 0x000fea0003800000 */
[----:B------:R-:W-:Y:S04]  /*0ea0*/  BSSY B3, `(.L_x_37) ;  /* 0x000000e000037945 */ /* 0x000fe80003800000 */
[----:B------:R-:W-:Y:S05]  /*0eb0*/  @P2 BRA `(.L_x_38) ;  /* 0x0000000000302947 */ /* 0x000fea0003800000 */
[----:B------:R-:W5:Y:S01]  /*0ec0*/  LDS R4, [UR55+0x34] ;  /* 0x00003437ff047984 */ /* 0x000f620008000800 */
[----:B--2---:R-:W2:Y:S03]  /*0ed0*/  LDC.64 R8, c[0x0][0x248] ;  /* 0x00009200ff087b82 */ /* 0x004ea60000000a00 */
[----:B-1-34-:R-:W1:Y:S01]  /*0ee0*/  LDS R2, [UR55+0x1c] ;  /* 0x00001c37ff027984 */ /* 0x01ae620008000800 */
[C---:B--2---:R-:W-:Y:S01]  /*0ef0*/  SHF.L.U64.HI R6, R8.reuse, 0x1, R9 ;  /* 0x0000000108067819 */ /* 0x044fe20000010209 */
[----:B------:R-:W-:-:S03]  /*0f00*/  IMAD.SHL.U32 R5, R8, 0x2, RZ ;  /* 0x0000000208057824 */ /* 0x000fc600078e00ff */
[--C-:B------:R-:W-:Y:S02]  /*0f10*/  SHF.R.U32.HI R7, RZ, 0x4, R6.reuse ;  /* 0x00000004ff077819 */ /* 0x100fe40000011606 */
[----:B------:R-:W-:-:S05]  /*0f20*/  SHF.R.U64 R5, R5, 0x4, R6 ;  /* 0x0000000405057819 */ /* 0x000fca0000001206 */
[----:B------:R2:W-:Y:S01]  /*0f30*/  STS [UR55+0xc], R5 ;  /* 0x00000c05ff007988 */ /* 0x0005e20008000837 */
[----:B-----5:R-:W-:Y:S02]  /*0f40*/  LOP3.LUT R4, R4, 0x7, RZ, 0xb8, !PT ;  /* 0x0000000704047812 */ /* 0x020fe400078eb8ff */
[----:B-1----:R-:W-:-:S03]  /*0f50*/  LOP3.LUT R2, R2, 0xf, R7, 0xb8, !PT ;  /* 0x0000000f02027812 */ /* 0x002fc600078eb807 */
[----:B------:R2:W-:Y:S04]  /*0f60*/  STS [UR55+0x34], R4 ;  /* 0x00003404ff007988 */ /* 0x0005e80008000837 */
[----:B------:R2:W-:Y:S02]  /*0f70*/  STS [UR55+0x1c], R2 ;  /* 0x00001c02ff007988 */ /* 0x0005e40008000837 */
.L_x_38:
[----:B------:R-:W-:Y:S05]  /*0f80*/  BSYNC B3 ;  /* 0x0000000000037941 */ /* 0x000fea0003800000 */
.L_x_37:
        /* <DEDUP_REMOVED lines=11> */
.L_x_41:
[----:B------:R-:W-:Y:S05]  /*1040*/  @P2 BRA `(.L_x_43) ;  /* 0x0000000000282947 */ /* 0x000fea0003800000 */
[----:B-1234-:R-:W1:Y:S02]  /*1050*/  LDS R2, [UR55+0x8] ;  /* 0x00000837ff027984 */ /* 0x01ee640008000800 */
[----:B-1----:R-:W-:-:S05]  /*1060*/  LOP3.LUT R2, R2, 0x1800, RZ, 0xb8, !PT ;  /* 0x0000180002027812 */ /* 0x002fca00078eb8ff */
[----:B------:R2:W-:Y:S02]  /*1070*/  STS [UR55+0x8], R2 ;  /* 0x00000802ff007988 */ /* 0x0005e40008000837 */
.L_x_42:
[----:B------:R-:W-:Y:S05]  /*1080*/  @P2 BREAK B4 ;  /* 0x0000000000042942 */ /* 0x000fea0003800000 */
[----:B------:R-:W-:Y:S05]  /*1090*/  @P2 BRA `(.L_x_44) ;  /* 0x0000000000242947 */ /* 0x000fea0003800000 */
[----:B-12---:R-:W1:Y:S01]  /*10a0*/  LDS R2, [UR55+0x8] ;  /* 0x00000837ff027984 */ /* 0x006e620008000800 */
[----:B------:R-:W-:-:S05]  /*10b0*/  IMAD.MOV.U32 R5, RZ, RZ, 0x6000 ;  /* 0x00006000ff057424 */ /* 0x000fca00078e00ff */
[----:B-1----:R-:W-:-:S04]  /*10c0*/  LOP3.LUT R2, R2, 0x6000, R5, 0xd8, !PT ;  /* 0x0000600002027812 */ /* 0x002fc800078ed805 */
[----:B------:R-:W-:-:S05]  /*10d0*/  LOP3.LUT R2, R2, 0x400000, RZ, 0xb8, !PT ;  /* 0x0040000002027812 */ /* 0x000fca00078eb8ff */
[----:B------:R1:W-:Y:S02]  /*10e0*/  STS [UR55+0x8], R2 ;  /* 0x00000802ff007988 */ /* 0x0003e40008000837 */
.L_x_43:
[----:B------:R-:W-:Y:S05]  /*10f0*/  BSYNC B4 ;  /* 0x0000000000047941 */ /* 0x000fea0003800000 */
.L_x_40:
[----:B-1234-:R-:W1:Y:S02]  /*1100*/  @!P2 LDS R2, [UR55+0x8] ;  /* 0x00000837ff02a984 */ /* 0x01ee640008000800 */
[----:B-1----:R-:W-:-:S05]  /*1110*/  @!P2 LOP3.LUT R2, R2, 0x8000, RZ, 0xb8, !PT ;  /* 0x000080000202a812 */ /* 0x002fca00078eb8ff */
[----:B------:R3:W-:Y:S02]  /*1120*/  @!P2 STS [UR55+0x8], R2 ;  /* 0x00000802ff00a988 */ /* 0x0007e40008000837 */
.L_x_44:
[----:B------:R-:W-:Y:S05]  /*1130*/  BSYNC B3 ;  /* 0x0000000000037941 */ /* 0x000fea0003800000 */
.L_x_39:
[----:B------:R-:W-:Y:S05]  /*1140*/  WARPSYNC.ALL ;  /* 0x0000000000007948 */ /* 0x000fea0003800000 */
[----:B------:R4:W-:Y:S01]  /*1150*/  STL [R1], RZ ;  /* 0x000000ff01007387 */ /* 0x0009e20000100800 */
[----:B------:R-:W-:Y:S01]  /*1160*/  UIADD3 UR8, UR8, 0x100, URZ ;  /* 0x0000010008087890 */ /* 0x000fe2000fffe03f */
[----:B------:R-:W-:Y:S02]  /*1170*/  ISETP.GE.AND P1, PT, R13, 0x1, PT ;  /* 0x000000010d00780c */ /* 0x000fe40003f26270 */
[----:B------:R-:W-:Y:S01]  /*1180*/  SHF.R.U32.HI R6, RZ, 0x5, R20 ;  /* 0x00000005ff067819 */ /* 0x000fe20000011614 */
[----:B------:R-:W-:-:S04]  /*1190*/  UIADD3 UR48, UP0, UR8, UR48, URZ ;  /* 0x0000003008307290 */ /* 0x000fc8000ff1e03f */
[----:B------:R-:W-:Y:S01]  /*11a0*/  ULEA.HI.X.SX32 UR49, UR8, UR49, 0x1, UP0 ;  /* 0x0000003108317291 */ /* 0x000fe200080f0e3f */
[----:B----4-:R-:W-:Y:S11]  /*11b0*/  @P0 BRA `(.L_x_45) ;  /* 0x0000000000280947 */ /* 0x010ff60003800000 */
        /* <DEDUP_REMOVED lines=10> */
.L_x_45:
[----:B------:R-:W-:Y:S05]  /*1260*/  @P0 BRA `(.L_x_46) ;  /* 0x00000000000c0947 */ /* 0x000fea0003800000 */
[----:B------:R0:W-:Y:S01]  /*1270*/  UTMACMDFLUSH ;  /* 0x00000000000079b7 */ /* 0x0001e20000000000 */
[----:B------:R-:W-:Y:S05]  /*1280*/  @P0 BRA `(.L_x_46) ;  /* 0x0000000000040947 */ /* 0x000fea0003800000 */
[----:B------:R-:W-:-:S04]  /*1290*/  DEPBAR.LE SB0, 0x0 ;  /* 0x000080000000791a */ /* 0x000fc80000000000 */
.L_x_46:
[----:B------:R1:W-:Y:S01]  /*12a0*/  STL [R1+0x4], RZ ;  /* 0x000004ff01007387 */ /* 0x0003e20000100800 */
[----:B------:R-:W-:Y:S05]  /*12b0*/  WARPSYNC.ALL ;  /* 0x0000000000007948 */ /* 0x000fea0003800000 */
[----:B------:R1:W-:Y:S01]  /*12c0*/  STL [R1+0x8], RZ ;  /* 0x000008ff01007387 */ /* 0x0003e20000100800 */
[----:B-----5:R-:W-:Y:S01]  /*12d0*/  VOTEU.ALL UP0, P2 ;  /* 0x00000000003f7886 */ /* 0x020fe20001000000 */
[----:B------:R-:W-:Y:S01]  /*12e0*/  UMOV UR8, 0x1 ;  /* 0x0000000100087882 */ /* 0x000fe20000000000 */
[----:B------:R-:W-:Y:S01]  /*12f0*/  VOTEU.ALL UP1, P2 ;  /* 0x00000000003f7886 */ /* 0x000fe20001020000 */
[----:B------:R1:W-:Y:S01]  /*1300*/  STL [R1+0xc], RZ ;  /* 0x00000cff01007387 */ /* 0x0003e20000100800 */
[----:B------:R-:W-:Y:S01]  /*1310*/  R2UR UR53, R6 ;  /* 0x00000000063572ca */ /* 0x000fe200000e0000 */
[----:B------:R-:W-:-:S04]  /*1320*/  @!UP0 UIADD3 UR12, -UR8, 0x100000, URZ ;  /* 0x00100000080c8890 */ /* 0x000fc8000fffe13f */
[----:B------:R-:W-:Y:S02]  /*1330*/  @!UP0 USHF.L.U32 UR13, UR12, 0xb, URZ ;  /* 0x0000000b0c0d8899 */ /* 0x000fe4000800063f */
[----:B------:R-:W-:Y:S01]  /*1340*/  @!UP0 USHF.L.U32 UR12, UR12, 0x1, URZ ;  /* 0x000000010c0c8899 */ /* 0x000fe2000800063f */
[----:B------:R-:W-:Y:S01]  /*1350*/  CS2R R24, SRZ ;  /* 0x0000000000187805 */ /* 0x000fe2000001ff00 */
[----:B------:R1:W-:Y:S01]  /*1360*/  STL [R1+0x10], RZ ;  /* 0x000010ff01007387 */ /* 0x0003e20000100800 */
[----:B------:R-:W-:-:S04]  /*1370*/  @!UP0 UIADD3 UR8, -UR8, 0x100000, URZ ;  /* 0x0010000008088890 */ /* 0x000fc8000fffe13f */
[----:B------:R-:W-:Y:S02]  /*1380*/  @!UP0 USHF.L.U32 UR9, UR8, 0xb, URZ ;  /* 0x0000000b08098899 */ /* 0x000fe4000800063f */
[----:B------:R-:W-:Y:S01]  /*1390*/  @!UP0 USHF.L.U32 UR8, UR8, 0x1, URZ ;  /* 0x0000000108088899 */ /* 0x000fe2000800063f */
[----:B------:R-:W-:Y:S01]  /*13a0*/  CS2R R26, SRZ ;  /* 0x00000000001a7805 */ /* 0x000fe2000001ff00 */
[----:B------:R-:W-:Y:S01]  /*13b0*/  VOTEU.ALL UP0, P2 ;  /* 0x00000000003f7886 */ /* 0x000fe20001000000 */
[----:B------:R1:W-:Y:S01]  /*13c0*/  STL [R1+0x14], RZ ;  /* 0x000014ff01007387 */ /* 0x0003e20000100800 */
[----:B------:R-:W-:Y:S01]  /*13d0*/  USHF.L.U32 UR54, UR50, 0x8, URZ ;  /* 0x0000000832367899 */ /* 0x000fe2000800063f */
[----:B------:R-:W-:Y:S01]  /*13e0*/  CS2R R28, SRZ ;  /* 0x00000000001c7805 */ /* 0x000fe2000001ff00 */
[----:B------:R-:W-:Y:S01]  /*13f0*/  USHF.L.U32 UR11, UR51, 0x8, URZ ;  /* 0x00000008330b7899 */ /* 0x000fe2000800063f */
[----:B------:R1:W-:Y:S01]  /*1400*/  STL [R1+0x18], RZ ;  /* 0x000018ff01007387 */ /* 0x0003e20000100800 */
[----:B------:R-:W-:-:S02]  /*1410*/  CS2R R30, SRZ ;  /* 0x00000000001e7805 */ /* 0x000fc4000001ff00 */
[----:B------:R-:W-:Y:S02]  /*1420*/  CS2R R32, SRZ ;  /* 0x0000000000207805 */ /* 0x000fe4000001ff00 */
[----:B------:R-:W-:Y:S01]  /*1430*/  CS2R R34, SRZ ;  /* 0x0000000000227805 */ /* 0x000fe2000001ff00 */
[----:B------:R1:W-:Y:S01]  /*1440*/  STL [R1+0x1c], RZ ;  /* 0x00001cff01007387 */ /* 0x0003e20000100800 */
[----:B------:R-:W-:Y:S02]  /*1450*/  CS2R R36, SRZ ;  /* 0x0000000000247805 */ /* 0x000fe4000001ff00 */
[----:B------:R-:W-:Y:S02]  /*1460*/  CS2R R38, SRZ ;  /* 0x0000000000267805 */ /* 0x000fe4000001ff00 */
[----:B------:R-:W-:Y:S01]  /*1470*/  CS2R R40, SRZ ;  /* 0x0000000000287805 */ /* 0x000fe2000001ff00 */
        /* <DEDUP_REMOVED lines=73> */
[----:B------:R-:W-:-:S03]  /*1910*/  CS2R R150, SRZ ;  /* 0x0000000000967805 */ /* 0x000fc6000001ff00 */
[----:B------:R1:W-:Y:S04]  /*1920*/  STL [R1+0x6c], RZ ;  /* 0x00006cff01007387 */ /* 0x0003e80000100800 */
        /* <DEDUP_REMOVED lines=67> */
[----:B------:R1:W-:Y:S01]  /*1d60*/  STL [R1+0x17c], RZ ;  /* 0x00017cff01007387 */ /* 0x0003e20000100800 */
[----:B------:R-:W-:Y:S06]  /*1d70*/  BAR.SYNC.DEFER_BLOCKING 0x0 ;  /* 0x0000000000007b1d */ /* 0x000fec0000010000 */
[----:B------:R1:W-:Y:S04]  /*1d80*/  STL [R1+0x180], RZ ;  /* 0x000180ff01007387 */ /* 0x0003e80000100800 */
[----:B------:R1:W-:Y:S04]  /*1d90*/  STL [R1+0x184], RZ ;  /* 0x000184ff01007387 */ /* 0x0003e80000100800 */
[----:B------:R1:W-:Y:S04]  /*1da0*/  STL [R1+0x188], RZ ;  /* 0x000188ff01007387 */ /* 0x0003e80000100800 */
[----:B------:R1:W-:Y:S04]  /*1db0*/  STL [R1+0x18c], RZ ;  /* 0x00018cff01007387 */ /* 0x0003e80000100800 */
[----:B------:R1:W-:Y:S04]  /*1dc0*/  STL [R1+0x190], RZ ;  /* 0x000190ff01007387 */ /* 0x0003e80000100800 */
[----:B------:R-:W2:Y:S02]  /*1dd0*/  FENCE.VIEW.ASYNC.S ;  /* 0x00000000000073c6 */ /* 0x000ea40000000000 */
[----:B--2---:R1:W2:Y:S02]  /*1de0*/  @!UP0 SYNCS.EXCH.64 URZ, [UR55+0x40000], UR12 ;  /* 0x0400000c373f85b2 */ /* 0x0042a40008000100 */
        /* <DEDUP_REMOVED lines=20> */
[----:B--2---:R-:W-:Y:S06]  /*1f30*/  BAR.SYNC.DEFER_BLOCKING 0x0 ;  /* 0x0000000000007b1d */ /* 0x004fec0000010000 */
[----:B------:R1:W-:Y:S04]  /*1f40*/  STL [R1+0x1e4], RZ ;  /* 0x0001e4ff01007387 */ /* 0x0003e80000100800 */
[----:B------:R1:W-:Y:S04]  /*1f50*/  STL [R1+0x1e8], RZ ;  /* 0x0001e8ff01007387 */ /* 0x0003e80000100800 */
[----:B------:R1:W-:Y:S04]  /*1f60*/  STL [R1+0x1ec], RZ ;  /* 0x0001ecff01007387 */ /* 0x0003e80000100800 */
[----:B------:R1:W-:Y:S04]  /*1f70*/  STL [R1+0x1f0], RZ ;  /* 0x0001f0ff01007387 */ /* 0x0003e80000100800 */
[----:B------:R1:W-:Y:S01]  /*1f80*/  STL [R1+0x1f4], RZ ;  /* 0x0001f4ff01007387 */ /* 0x0003e20000100800 */
[----:B------:R1:W2:Y:S03]  /*1f90*/  @!UP1 SYNCS.EXCH.64 URZ, [UR55+0x40008], UR8 ;  /* 0x04000808373f95b2 */ /* 0x0002a60008000100 */
[----:B------:R1:W-:Y:S04]  /*1fa0*/  STL [R1+0x1f8], RZ ;  /* 0x0001f8ff01007387 */ /* 0x0003e80000100800 */
[----:B------:R1:W-:Y:S01]  /*1fb0*/  STL [R1+0x1fc], RZ ;  /* 0x0001fcff01007387 */ /* 0x0003e20000100800 */
[----:B------:R-:W-:Y:S05]  /*1fc0*/  @!P1 BRA `(.L_x_47) ;  /* 0x0000001c00b89947 */ /* 0x000fea0003800000 */
[----:B------:R1:W-:Y:S01]  /*1fd0*/  STL [R1], RZ ;  /* 0x000000ff01007387 */ /* 0x0003e20000100800 */
[----:B------:R-:W-:Y:S02]  /*1fe0*/  CS2R R24, SRZ ;  /* 0x0000000000187805 */ /* 0x000fe4000001ff00 */
        /* <DEDUP_REMOVED lines=83> */
[----:B------:R-:W-:Y:S01]  /*2520*/  CS2R R150, SRZ ;  /* 0x0000000000967805 */ /* 0x000fe2000001ff00 */
[----:B------:R-:W-:Y:S01]  /*2530*/  UMOV UR52, URZ ;  /* 0x0000003f00347c82 */ /* 0x000fe20008000000 */
[----:B------:R-:W-:Y:S01]  /*2540*/  UMOV UR15, URZ ;  /* 0x0000003f000f7c82 */ /* 0x000fe20008000000 */
        /* <DEDUP_REMOVED lines=105> */
[----:B------:R1:W-:Y:S02]  /*2be0*/  STL [R1+0x1fc], RZ ;  /* 0x0001fcff01007387 */ /* 0x0003e40000100800 */
.L_x_49:
[----:B--2---:R-:W-:Y:S01]  /*2bf0*/  BAR.SYNC.DEFER_BLOCKING 0x0 ;  /* 0x0000000000007b1d */ /* 0x004fe20000010000 */
[----:B------:R-:W-:Y:S01]  /*2c00*/  ULEA UR22, UR52, UR55, 0x3 ;  /* 0x0000003734167291 */ /* 0x000fe2000f8e183f */
[----:B-1-3--:R-:W-:Y:S01]  /*2c10*/  @!P2 IMAD.MOV.U32 R2, RZ, RZ, 0x20000 ;  /* 0x00020000ff02a424 */ /* 0x00afe200078e00ff */
[----:B------:R-:W-:Y:S01]  /*2c20*/  ELECT P0, URZ, PT ;  /* 0x00000000003f782f */ /* 0x000fe20003800000 */
[----:B------:R-:W-:-:S03]  /*2c30*/  ULEA UR20, UR52, UR55, 0x10 ;  /* 0x0000003734147291 */ /* 0x000fc6000f8e803f */
[----:B------:R-:W-:Y:S01]  /*2c40*/  ISETP.LT.U32.AND P0, PT, R3, 0x40, P0 ;  /* 0x000000400300780c */ /* 0x000fe20000701070 */
[----:B------:R-:W-:Y:S01]  /*2c50*/  ULOP3.LUT UR10, UR53, 0x1, URZ, 0xc0, !UPT ;  /* 0x00000001350a7892 */ /* 0x000fe2000f8ec03f */
[----:B------:R-:W-:-:S03]  /*2c60*/  ELECT P1, URZ, PT ;  /* 0x00000000003f782f */ /* 0x000fc60003820000 */
[----:B------:R-:W-:Y:S02]  /*2c70*/  ULEA UR8, UR10, UR20, 0xf ;  /* 0x000000140a087291 */ /* 0x000fe4000f8e783f */
[----:B------:R-:W-:Y:S01]  /*2c80*/  ULEA UR10, UR10, UR15, 0x6 ;  /* 0x0000000f0a0a7291 */ /* 0x000fe2000f8e303f */
[----:B------:R-:W-:Y:S01]  /*2c90*/  ISETP.LT.U32.AND P1, PT, R3, 0x80, P1 ;  /* 0x000000800300780c */ /* 0x000fe20000f21070 */
[----:B------:R-:W-:Y:S02]  /*2ca0*/  ULOP3.LUT UR12, UR53, 0x3, URZ, 0xc0, !UPT ;  /* 0x00000003350c7892 */ /* 0x000fe4000f8ec03f */
[----:B------:R-:W-:Y:S02]  /*2cb0*/  UIADD3 UR21, UR20, 0x20000, URZ ;  /* 0x0002000014157890 */ /* 0x000fe4000fffe03f */
[----:B------:R-:W-:Y:S01]  /*2cc0*/  VOTEU.ANY UP0, P0 ;  /* 0x00000000003f7886 */ /* 0x000fe20000000100 */
[----:B------:R-:W-:Y:S01]  /*2cd0*/  VOTEU.ANY UP2, P0 ;  /* 0x00000000003f7886 */ /* 0x000fe20000040100 */
[----:B------:R-:W-:Y:S01]  /*2ce0*/  ULEA UR14, UR12, UR54, 0x6 ;  /* 0x000000360c0e7291 */ /* 0x000fe2000f8e303f */
[----:B------:R1:W-:Y:S01]  /*2cf0*/  @!P2 SYNCS.ARRIVE.TRANS64 RZ, [UR22+0x40000], R2 ;  /* 0x04000002ffffa9a7 */ /* 0x0003e20008000016 */
[----:B------:R2:W-:Y:S06]  /*2d00*/  MEMBAR.ALL.CTA ;  /* 0x0000000000007992 */ /* 0x0005ec0000008000 */
[----:B--2---:R-:W2:Y:S01]  /*2d10*/  FENCE.VIEW.ASYNC.S ;  /* 0x00000000000073c6 */ /* 0x004ea20000000000 */
[----:B------:R-:W-:Y:S01]  /*2d20*/  @UP0 UIADD3 UR9, UR22, 0x40000, URZ ;  /* 0x0004000016090890 */ /* 0x000fe2000fffe03f */
[----:B------:R-:W-:Y:S01]  /*2d30*/  @UP0 UMOV UR16, UR4 ;  /* 0x0000000400100c82 */ /* 0x000fe20008000000 */
[----:B------:R-:W-:Y:S01]  /*2d40*/  @UP0 UMOV UR17, UR5 ;  /* 0x0000000500110c82 */ /* 0x000fe20008000000 */
[----:B--2---:R-:W-:Y:S01]  /*2d50*/  VOTEU.ANY UP1, P1 ;  /* 0x00000000003f7886 */ /* 0x004fe20000820100 */
[----:B------:R-:W-:Y:S01]  /*2d60*/  ULEA UR12, UR12, UR21, 0xe ;  /* 0x000000150c0c7291 */ /* 0x000fe2000f8e703f */
[----:B-1----:R-:W-:Y:S01]  /*2d70*/  SHF.L.U32 R2, R0, 0x1f, RZ ;  /* 0x0000001f00027819 */ /* 0x002fe200000006ff */
[----:B------:R-:W-:-:S02]  /*2d80*/  VOTEU.ANY UP3, P1 ;  /* 0x00000000003f7886 */ /* 0x000fc40000860100 */
[----:B------:R-:W-:Y:S01]  /*2d90*/  @UP1 UIADD3 UR13, UR22, 0x40000, URZ ;  /* 0x00040000160d1890 */ /* 0x000fe2000fffe03f */
[----:B------:R-:W-:Y:S01]  /*2da0*/  @UP1 UMOV UR18, UR6 ;  /* 0x0000000600121c82 */ /* 0x000fe20008000000 */
[----:B------:R-:W-:Y:S01]  /*2db0*/  @UP1 UMOV UR19, UR7 ;  /* 0x0000000700131c82 */ /* 0x000fe20008000000 */
[----:B------:R-:W-:Y:S06]  /*2dc0*/  BAR.SYNC.DEFER_BLOCKING 0x0 ;  /* 0x0000000000007b1d */ /* 0x000fec0000010000 */
[----:B------:R1:W-:Y:S02]  /*2dd0*/  @UP2 UTMALDG.2D [UR8], [UR16] ;  /* 0x00000008100025b4 */ /* 0x0003e40008008000 */
[----:B------:R-:W-:Y:S06]  /*2de0*/  BAR.SYNC.DEFER_BLOCKING 0x0 ;  /* 0x0000000000007b1d */ /* 0x000fec0000010000 */
[----:B------:R1:W-:Y:S02]  /*2df0*/  @UP3 UTMALDG.2D [UR12], [UR18] ;  /* 0x0000000c120035b4 */ /* 0x0003e40008008000 */
[----:B------:R-:W-:Y:S06]  /*2e00*/  BAR.SYNC.DEFER_BLOCKING 0x0 ;  /* 0x0000000000007b1d */ /* 0x000fec0000010000 */
[----:B------:R-:W2:Y:S02]  /*2e10*/  SYNCS.PHASECHK.TRANS64.TRYWAIT P0, [UR22+0x40000], R2 ;  /* 0x04000002ff0075a7 */ /* 0x000ea40008000156 */
[----:B-12---:R-:W-:Y:S05]  /*2e20*/  @!P0 BRA `(.L_x_48) ;  /* 0x0000002400588947 */ /* 0x006fea0003800000 */
.L_x_50:
[----:B------:R-:W-:Y:S01]  /*2e30*/  STL.64 [R1+0x268], R150 ;  /* 0x0002689601007387 */ /* 0x000fe20000100a00 */
[----:B------:R-:W-:Y:S01]  /*2e40*/  USHF.L.U32 UR8, UR53, 0x7, URZ ;  /* 0x0000000735087899 */ /* 0x000fe2000800063f */
[----:B------:R-:W1:Y:S02]  /*2e50*/  LDC R2, c[0x0][0x230] ;  /* 0x00008c00ff027b82 */ /* 0x000e640000000800 */
[----:B------:R-:W-:Y:S04]  /*2e60*/  STL.64 [R1+0x260], R148 ;  /* 0x0002609401007387 */ /* 0x000fe80000100a00 */
        /* <DEDUP_REMOVED lines=11> */
[----:B------:R2:W-:Y:S04]  /*2f20*/  STL.64 [R1+0x200], R124 ;  /* 0x0002007c01007387 */ /* 0x0005e80000100a00 */
[----:B--2---:R-:W2:Y:S04]  /*2f30*/  LDL.LU.64 R124, [R1] ;  /* 0x00000000017c7983 */ /* 0x004ea80000300a00 */
[----:B------:R-:W2:Y:S04]  /*2f40*/  LDL.LU.64 R126, [R1+0x8] ;  /* 0x00000800017e7983 */ /* 0x000ea80000300a00 */
        /* <DEDUP_REMOVED lines=61> */
[----:B------:R-:W2:Y:S01]  /*3320*/  LDL.LU.64 R250, [R1+0x1f8] ;  /* 0x0001f80001fa7983 */ /* 0x000ea20000300a00 */
[----:B------:R-:W-:-:S02]  /*3330*/  ULOP3.LUT UR8, UR8, 0x200, URZ, 0xc0, !UPT ;  /* 0x0000020008087892 */ /* 0x000fc4000f8ec03f */
[----:B------:R-:W-:Y:S02]  /*3340*/  USHF.R.U32.HI UR9, URZ, 0x4, UR21 ;  /* 0x000000043f097899 */ /* 0x000fe40008011615 */
[----:B------:R-:W-:Y:S02]  /*3350*/  ULEA.HI UR8, UR20, UR8, URZ, 0x1c ;  /* 0x0000000814087291 */ /* 0x000fe4000f8fe03f */
[----:B------:R-:W-:Y:S02]  /*3360*/  USGXT.U32 UR9, UR9, 0xe ;  /* 0x0000000e0909789a */ /* 0x000fe40008000000 */
[----:B------:R-:W-:Y:S02]  /*3370*/  ULOP3.LUT UR44, UR8, 0x3fff, URZ, 0xc0, !UPT ;  /* 0x00003fff082c7892 */ /* 0x000fe4000f8ec03f */
[----:B------:R-:W-:Y:S01]  /*3380*/  ULOP3.LUT UR46, UR9, 0x4000000, URZ, 0xfc, !UPT ;  /* 0x04000000092e7892 */ /* 0x000fe2000f8efc3f */
[----:B------:R-:W-:Y:S01]  /*3390*/  UMOV UR45, 0x40000040 ;  /* 0x40000040002d7882 */ /* 0x000fe20000000000 */
[----:B------:R-:W-:Y:S01]  /*33a0*/  UMOV UR47, 0x40000040 ;  /* 0x40000040002f7882 */ /* 0x000fe20000000000 */
[----:B------:R-:W-:-:S02]  /*33b0*/  UIADD3 UR40, UP0, UR44, 0x2, URZ ;  /* 0x000000022c287890 */ /* 0x000fc4000ff1e03f */
[----:B------:R-:W-:Y:S01]  /*33c0*/  UIADD3 UR42, UP1, UR9, 0x4000080, URZ ;  /* 0x04000080092a7890 */ /* 0x000fe2000ff3e03f */
[----:B------:R-:W-:Y:S02]  /*33d0*/  UMOV UR8, URZ ;  /* 0x0000003f00087c82 */ /* 0x000fe40008000000 */
[----:B------:R-:W-:Y:S01]  /*33e0*/  UMOV UR9, URZ ;  /* 0x0000003f00097c82 */ /* 0x000fe20008000000 */
[----:B------:R-:W-:Y:S02]  /*33f0*/  UIADD3.X UR41, UR8, 0x40000040, URZ, UP0, !UPT ;  /* 0x4000004008297890 */ /* 0x000fe400087fe43f */
[----:B------:R-:W-:Y:S02]  /*3400*/  UIADD3.X UR43, UR9, 0x40000040, URZ, UP1, !UPT ;  /* 0x40000040092b7890 */ /* 0x000fe40008ffe43f */
[----:B------:R-:W-:Y:S02]  /*3410*/  UIADD3.64 UR36, UR40, 0x2, URZ ;  /* 0x0000000228247897 */ /* 0x000fe4000fffe03f */
[----:B------:R-:W-:-:S02]  /*3420*/  UIADD3.64 UR38, UR42, 0x80, URZ ;  /* 0x000000802a267897 */ /* 0x000fc4000fffe03f */
[----:B------:R-:W-:Y:S02]  /*3430*/  UIADD3.64 UR32, UR40, 0x4, URZ ;  /* 0x0000000428207897 */ /* 0x000fe4000fffe03f */
[----:B------:R-:W-:Y:S02]  /*3440*/  UIADD3.64 UR34, UR42, 0x100, URZ ;  /* 0x000001002a227897 */ /* 0x000fe4000fffe03f */
[----:B------:R-:W-:Y:S02]  /*3450*/  UIADD3.64 UR28, UR40, 0x7fe, URZ ;  /* 0x000007fe281c7897 */ /* 0x000fe4000fffe03f */
[----:B------:R-:W-:Y:S02]  /*3460*/  UIADD3.64 UR30, UR42, 0x180, URZ ;  /* 0x000001802a1e7897 */ /* 0x000fe4000fffe03f */
[----:B------:R-:W-:Y:S02]  /*3470*/  UIADD3.64 UR24, UR40, 0x800, URZ ;  /* 0x0000080028187897 */ /* 0x000fe4000fffe03f */
[----:B------:R-:W-:-:S02]  /*3480*/  UIADD3.64 UR26, UR42, 0x200, URZ ;  /* 0x000002002a1a7897 */ /* 0x000fc4000fffe03f */
[----:B------:R-:W-:Y:S02]  /*3490*/  UIADD3.64 UR20, UR40, 0x802, URZ ;  /* 0x0000080228147897 */ /* 0x000fe4000fffe03f */
[----:B------:R-:W-:Y:S02]  /*34a0*/  UIADD3.64 UR22, UR42, 0x280, URZ ;  /* 0x000002802a167897 */ /* 0x000fe4000fffe03f */
[----:B------:R-:W-:Y:S02]  /*34b0*/  UIADD3.64 UR16, UR40, 0x804, URZ ;  /* 0x0000080428107897 */ /* 0x000fe4000fffe03f */
[----:B------:R-:W-:Y:S01]  /*34c0*/  UIADD3.64 UR18, UR42, 0x300, URZ ;  /* 0x000003002a127897 */ /* 0x000fe2000fffe03f */
[----:B--2---:R-:W-:-:S06]  /*34d0*/  WARPGROUP.ARRIVE ;  /* 0x00000000000079c5 */ /* 0x004fcc0000000000 */
[----:B------:R-:W-:Y:S03]  /*34e0*/  HGMMA.64x256x16.F32 R124, gdesc[UR44].tnspB, R124, gsb0 ;  /* 0x43e000002c7c79f0 */ /* 0x000fe6000800087c */
[----:B------:R-:W-:Y:S02]  /*34f0*/  WARPGROUP.DEPBAR.LE gsb0, 0x0 ;  /* 0x00008000000079c5 */ /* 0x000fe40000010000 */
[----:B------:R-:W-:-:S15]  /*3500*/  WARPGROUP.ARRIVE ;  /* 0x00000000000079c5 */ /* 0x000fde0000000000 */
[----:B------:R-:W-:-:S08]  /*3510*/  NOP ;  /* 0x0000000000007918 */ /* 0x000fd00000000000 */
        /* <DEDUP_REMOVED lines=26> */
[----:B------:R-:W-:Y:S04]  /*36c0*/  STL.64 [R1], R124 ;  /* 0x0000007c01007387 */ /* 0x000fe80000100a00 */
        /* <DEDUP_REMOVED lines=63> */
[----:B--2---:R-:W2:Y:S04]  /*3ac0*/  LDL.LU.64 R150, [R1+0x268] ;  /* 0x0002680001967983 */ /* 0x004ea80000300a00 */
        /* <DEDUP_REMOVED lines=13> */
[----:B------:R-:W-:-:S02]  /*3ba0*/  UIADD3.64 UR44, UR40, 0x3fe, URZ ;  /* 0x000003fe282c7897 */ /* 0x000fc4000fffe03f */
[----:B------:R-:W-:Y:S02]  /*3bb0*/  UIADD3.64 UR36, UR40, 0x402, URZ ;  /* 0x0000040228247897 */ /* 0x000fe4000fffe03f */
[----:B------:R-:W-:Y:S02]  /*3bc0*/  UIADD3.64 UR32, UR40, 0x404, URZ ;  /* 0x0000040428207897 */ /* 0x000fe4000fffe03f */
[----:B------:R-:W-:Y:S02]  /*3bd0*/  UIADD3.64 UR28, UR40, 0xbfe, URZ ;  /* 0x00000bfe281c7897 */ /* 0x000fe4000fffe03f */
[----:B------:R-:W-:Y:S02]  /*3be0*/  UIADD3.64 UR24, UR40, 0xc00, URZ ;  /* 0x00000c0028187897 */ /* 0x000fe4000fffe03f */
[----:B------:R-:W-:Y:S02]  /*3bf0*/  UIADD3.64 UR20, UR40, 0xc02, URZ ;  /* 0x00000c0228147897 */ /* 0x000fe4000fffe03f */
[----:B------:R-:W-:-:S02]  /*3c00*/  UIADD3.64 UR16, UR40, 0xc04, URZ ;  /* 0x00000c0428107897 */ /* 0x000fc4000fffe03f */
[----:B------:R-:W-:Y:S02]  /*3c10*/  UIADD3 UR15, UR15, 0x80, URZ ;  /* 0x000000800f0f7890 */ /* 0x000fe4000fffe03f */
[----:B------:R-:W-:-:S04]  /*3c20*/  UIADD3 UR52, UR52, 0x1, URZ ;  /* 0x0000000134347890 */ /* 0x000fc8000fffe03f */
[----:B-1----:R-:W-:Y:S01]  /*3c30*/  ISETP.LE.AND P0, PT, R2, UR15, PT ;  /* 0x0000000f02007c0c */ /* 0x002fe2000bf03270 */
[----:B------:R-:W-:-:S04]  /*3c40*/  UISETP.NE.U32.AND UP0, UPT, UR52, 0x2, UPT ;  /* 0x000000023400788c */ /* 0x000fc8000bf05070 */
[----:B------:R-:W-:Y:S02]  /*3c50*/  USEL UR8, URZ, 0x1, UP0 ;  /* 0x000000013f087887 */ /* 0x000fe40008000000 */
[----:B------:R-:W-:-:S04]  /*3c60*/  USEL UR52, UR52, URZ, UP0 ;  /* 0x0000003f34347287 */ /* 0x000fc80008000000 */
[----:B------:R-:W-:Y:S01]  /*3c70*/  LOP3.LUT R0, R0, UR8, RZ, 0x3c, !PT ;  /* 0x0000000800007c12 */ /* 0x000fe2000f8e3cff */
[----:B--2---:R-:W-:-:S06]  /*3c80*/  WARPGROUP.ARRIVE ;  /* 0x00000000000079c5 */ /* 0x004fcc0000000000 */
[----:B------:R-:W-:Y:S01]  /*3c90*/  HGMMA.64x256x16.F32 R24, gdesc[UR44].tnspB, R24, gsb0 ;  /* 0x43e000002c1879f0 */ /* 0x000fe20008000818 */
[----:B------:R-:W-:Y:S01]  /*3ca0*/  UIADD3.64 UR44, UR40, 0x400, URZ ;  /* 0x00000400282c7897 */ /* 0x000fe2000fffe03f */
[----:B------:R-:W-:Y:S01]  /*3cb0*/  UMOV UR46, UR42 ;  /* 0x0000002a002e7c82 */ /* 0x000fe20008000000 */
[----:B------:R-:W-:Y:S01]  /*3cc0*/  UMOV UR47, UR43 ;  /* 0x0000002b002f7c82 */ /* 0x000fe20008000000 */
[----:B------:R-:W-:Y:S02]  /*3cd0*/  WARPGROUP.DEPBAR.LE gsb0, 0x0 ;  /* 0x00008000000079c5 */ /* 0x000fe40000010000 */
[----:B------:R-:W-:-:S15]  /*3ce0*/  WARPGROUP.ARRIVE ;  /* 0x00000000000079c5 */ /* 0x000fde0000000000 */
[----:B------:R-:W-:-:S07]  /*3cf0*/  NOP ;  /* 0x0000000000007918 */ /* 0x000fce0000000000 */
        /* <DEDUP_REMOVED lines=26> */
[----:B---3--:R-:W-:Y:S05]  /*3ea0*/  @!P0 BRA `(.L_x_49) ;  /* 0xffffffec00508947 */ /* 0x008fea000383ffff */
.L_x_47:
[----:B------:R5:W-:Y:S04]  /*3eb0*/  STL [R1+0x20c], R148 ;  /* 0x00020c9401007387 */ /* 0x000be80000100800 */
[----:B------:R-:W3:Y:S01]  /*3ec0*/  LDL.LU R8, [R1] ;  /* 0x0000000001087983 */ /* 0x000ee20000300800 */
[----:B--2---:R-:W-:Y:S06]  /*3ed0*/  BAR.SYNC.DEFER_BLOCKING 0x0 ;  /* 0x0000000000007b1d */ /* 0x004fec0000010000 */
[----:B-----5:R-:W2:Y:S04]  /*3ee0*/  LDL.LU R148, [R1+0x4] ;  /* 0x0000040001947983 */ /* 0x020ea80000300800 */
[----:B------:R5:W-:Y:S04]  /*3ef0*/  STL [R1+0x208], R149 ;  /* 0x0002089501007387 */ /* 0x000be80000100800 */
[----:B-----5:R-:W5:Y:S01]  /*3f00*/  LDL.LU R149, [R1+0xc] ;  /* 0x00000c0001957983 */ /* 0x020f620000300800 */
[----:B------:R-:W4:Y:S03]  /*3f10*/  @!P2 SYNCS.CCTL.IV [UR55+0x40000] ;  /* 0x04000000ff00a9b1 */ /* 0x000f260008000037 */
[----:B------:R-:W5:Y:S04]  /*3f20*/  LDL.LU R9, [R1+0x8] ;  /* 0x0000080001097983 */ /* 0x000f680000300800 */
[----:B------:R1:W-:Y:S01]  /*3f30*/  STL [R1+0x204], R150 ;  /* 0x0002049601007387 */ /* 0x0003e20000100800 */
[----:B----4-:R-:W-:Y:S06]  /*3f40*/  BAR.SYNC.DEFER_BLOCKING 0x0 ;  /* 0x0000000000007b1d */ /* 0x010fec0000010000 */
[----:B-1----:R-:W4:Y:S04]  /*3f50*/  LDL.LU R150, [R1+0x14] ;  /* 0x0000140001967983 */ /* 0x002f280000300800 */
[----:B------:R-:W4:Y:S04]  /*3f60*/  LDL.LU R10, [R1+0x10] ;  /* 0x00001000010a7983 */ /* 0x000f280000300800 */
[----:B------:R1:W-:Y:S01]  /*3f70*/  STL [R1+0x200], R151 ;  /* 0x0002009701007387 */ /* 0x0003e20000100800 */
[----:B------:R-:W-:-:S02]  /*3f80*/  ELECT P0, URZ, PT ;  /* 0x00000000003f782f */ /* 0x000fc40003800000 */
[----:B------:R-:W-:Y:S02]  /*3f90*/  F2FP.F16.F32.PACK_AB R24, R25, R24 ;  /* 0x000000181918723e */ /* 0x000fe400000000ff */
[----:B------:R-:W-:Y:S02]  /*3fa0*/  F2FP.F16.F32.PACK_AB R56, R57, R56 ;  /* 0x000000383938723e */ /* 0x000fe400000000ff */
[----:B------:R-:W-:Y:S01]  /*3fb0*/  F2FP.F16.F32.PACK_AB R88, R89, R88 ;  /* 0x000000585958723e */ /* 0x000fe200000000ff */
[----:B------:R-:W4:Y:S01]  /*3fc0*/  @!P2 SYNCS.CCTL.IV [UR55+0x40008] ;  /* 0x04000800ff00a9b1 */ /* 0x000f220008000037 */
[----:B-1----:R-:W4:Y:S04]  /*3fd0*/  LDL.LU R151, [R1+0x1c] ;  /* 0x00001c0001977983 */ /* 0x002f280000300800 */
[----:B------:R-:W4:Y:S04]  /*3fe0*/  LDL.LU R11, [R1+0x18] ;  /* 0x00001800010b7983 */ /* 0x000f280000300800 */
        /* <DEDUP_REMOVED lines=119> */
[----:B---3--:R-:W3:Y:S01]  /*4760*/  LDL.LU R2, [R1+0x1f8] ;  /* 0x0001f80001027983 */ /* 0x008ee20000300800 */
[----:B--2---:R-:W-:-:S02]  /*4770*/  F2FP.F16.F32.PACK_AB R8, R148, R8 ;  /* 0x000000089408723e */ /* 0x004fc400000000ff */
[----:B-----5:R-:W-:Y:S01]  /*4780*/  F2FP.F16.F32.PACK_AB R9, R149, R9 ;  /* 0x000000099509723e */ /* 0x020fe200000000ff */
[----:B------:R-:W2:Y:S01]  /*4790*/  LDL.LU R148, [R1+0x20c] ;  /* 0x00020c0001947983 */ /* 0x000ea20000300800 */
[----:B----4-:R-:W-:Y:S02]  /*47a0*/  F2FP.F16.F32.PACK_AB R10, R150, R10 ;  /* 0x0000000a960a723e */ /* 0x010fe400000000ff */
[----:B------:R-:W-:Y:S01]  /*47b0*/  F2FP.F16.F32.PACK_AB R11, R151, R11 ;  /* 0x0000000b970b723e */ /* 0x000fe200000000ff */
[----:B------:R-:W2:Y:S04]  /*47c0*/  LDL.LU R149, [R1+0x208] ;  /* 0x0002080001957983 */ /* 0x000ea80000300800 */
[----:B------:R-:W4:Y:S04]  /*47d0*/  LDL.LU R150, [R1+0x204] ;  /* 0x0002040001967983 */ /* 0x000f280000300800 */
[----:B------:R-:W4:Y:S01]  /*47e0*/  LDL.LU R151, [R1+0x200] ;  /* 0x0002000001977983 */ /* 0x000f220000300800 */
[----:B------:R-:W-:Y:S01]  /*47f0*/  F2FP.F16.F32.PACK_AB R4, R20, R4 ;  /* 0x000000041404723e */ /* 0x000fe200000000ff */
[----:B------:R-:W-:Y:S01]  /*4800*/  ULOP3.LUT UR53, UR53, 0x3, URZ, 0xc0, !UPT ;  /* 0x0000000335357892 */ /* 0x000fe2000f8ec03f */
[----:B------:R-:W-:Y:S01]  /*4810*/  F2FP.F16.F32.PACK_AB R6, R0, R6 ;  /* 0x000000060006723e */ /* 0x000fe200000000ff */
[----:B------:R-:W1:Y:S01]  /*4820*/  S2R R20, SR_TID.X ;  /* 0x0000000000147919 */ /* 0x000e620000002100 */
[----:B------:R-:W-:Y:S01]  /*4830*/  F2FP.F16.F32.PACK_AB R156, R156, R21 ;  /* 0x000000159c9c723e */ /* 0x000fe200000000ff */
[----:B------:R-:W-:Y:S01]  /*4840*/  ULEA UR52, UR53, UR55, 0xf ;  /* 0x0000003735347291 */ /* 0x000fe2000f8e783f */
[----:B------:R-:W-:Y:S01]  /*4850*/  F2FP.F16.F32.PACK_AB R5, R3, R5 ;  /* 0x000000050305723e */ /* 0x000fe200000000ff */
[----:B------:R-:W-:Y:S01]  /*4860*/  ULEA UR53, UR53, UR54, 0x6 ;  /* 0x0000003635357291 */ /* 0x000fe2000f8e303f */
[----:B------:R-:W-:-:S02]  /*4870*/  F2FP.F16.F32.PACK_AB R152, R243, R152 ;  /* 0x00000098f398723e */ /* 0x000fc400000000ff */
[----:B------:R-:W-:Y:S01]  /*4880*/  F2FP.F16.F32.PACK_AB R153, R242, R153 ;  /* 0x00000099f299723e */ /* 0x000fe200000000ff */
[----:B------:R-:W-:Y:S01]  /*4890*/  UMOV UR54, UR11 ;  /* 0x0000000b00367c82 */ /* 0x000fe20008000000 */
[----:B------:R-:W-:Y:S02]  /*48a0*/  F2FP.F16.F32.PACK_AB R154, R241, R154 ;  /* 0x0000009af19a723e */ /* 0x000fe400000000ff */
[----:B------:R-:W-:Y:S02]  /*48b0*/  F2FP.F16.F32.PACK_AB R155, R240, R155 ;  /* 0x0000009bf09b723e */ /* 0x000fe400000000ff */
[----:B------:R-:W-:Y:S02]  /*48c0*/  F2FP.F16.F32.PACK_AB R25, R27, R26 ;  /* 0x0000001a1b19723e */ /* 0x000fe400000000ff */
[----:B------:R-:W-:Y:S02]  /*48d0*/  F2FP.F16.F32.PACK_AB R26, R29, R28 ;  /* 0x0000001c1d1a723e */ /* 0x000fe400000000ff */
[----:B------:R-:W-:-:S02]  /*48e0*/  F2FP.F16.F32.PACK_AB R27, R31, R30 ;  /* 0x0000001e1f1b723e */ /* 0x000fc400000000ff */
[----:B------:R-:W-:Y:S02]  /*48f0*/  F2FP.F16.F32.PACK_AB R57, R59, R58 ;  /* 0x0000003a3b39723e */ /* 0x000fe400000000ff */
[----:B------:R-:W-:Y:S02]  /*4900*/  F2FP.F16.F32.PACK_AB R58, R61, R60 ;  /* 0x0000003c3d3a723e */ /* 0x000fe400000000ff */
[----:B------:R-:W-:Y:S02]  /*4910*/  F2FP.F16.F32.PACK_AB R59, R63, R62 ;  /* 0x0000003e3f3b723e */ /* 0x000fe400000000ff */
[----:B------:R-:W-:Y:S02]  /*4920*/  F2FP.F16.F32.PACK_AB R89, R91, R90 ;  /* 0x0000005a5b59723e */ /* 0x000fe400000000ff */
[----:B------:R-:W-:Y:S02]  /*4930*/  F2FP.F16.F32.PACK_AB R120, R121, R120 ;  /* 0x000000787978723e */ /* 0x000fe400000000ff */
[----:B------:R-:W-:-:S02]  /*4940*/  F2FP.F16.F32.PACK_AB R90, R93, R92 ;  /* 0x0000005c5d5a723e */ /* 0x000fc400000000ff */
[----:B------:R-:W-:Y:S01]  /*4950*/  F2FP.F16.F32.PACK_AB R91, R95, R94 ;  /* 0x0000005e5f5b723e */ /* 0x000fe200000000ff */
[C---:B-1----:R-:W-:Y:S01]  /*4960*/  IMAD.SHL.U32 R0, R20.reuse, 0x80, RZ ;  /* 0x0000008014007824 */ /* 0x042fe200078e00ff */
[C---:B------:R-:W-:Y:S01]  /*4970*/  LOP3.LUT R3, R20.reuse, 0xff, RZ, 0xc0, !PT ;  /* 0x000000ff14037812 */ /* 0x040fe200078ec0ff */
[----:B------:R-:W-:Y:S01]  /*4980*/  IMAD.SHL.U32 R21, R20, 0x10, RZ ;  /* 0x0000001014157824 */ /* 0x000fe200078e00ff */
[----:B------:R-:W-:Y:S02]  /*4990*/  F2FP.F16.F32.PACK_AB R168, R228, R168 ;  /* 0x000000a8e4a8723e */ /* 0x000fe400000000ff */
[----:B------:R-:W-:Y:S02]  /*49a0*/  LOP3.LUT R0, R0, 0x780, RZ, 0xc0, !PT ;  /* 0x0000078000007812 */ /* 0x000fe400078ec0ff */
[----:B------:R-:W-:Y:S02]  /*49b0*/  ISETP.LT.U32.AND P0, PT, R3, 0x80, P0 ;  /* 0x000000800300780c */ /* 0x000fe40000701070 */
[----:B------:R-:W-:Y:S01]  /*49c0*/  LOP3.LUT R21, R0, 0x70, R21, 0xf8, !PT ;  /* 0x0000007000157812 */ /* 0x000fe200078ef815 */
[----:B------:R-:W-:Y:S01]  /*49d0*/  IMAD.SHL.U32 R0, R20, 0x40, RZ ;  /* 0x0000004014007824 */ /* 0x000fe200078e00ff */
[----:B------:R-:W-:-:S02]  /*49e0*/  F2FP.F16.F32.PACK_AB R169, R227, R169 ;  /* 0x000000a9e3a9723e */ /* 0x000fc400000000ff */
[----:B------:R-:W-:Y:S02]  /*49f0*/  LOP3.LUT R21, R21, 0x10, R20, 0x78, !PT ;  /* 0x0000001015157812 */ /* 0x000fe400078e7814 */
[----:B------:R-:W-:Y:S02]  /*4a00*/  F2FP.F16.F32.PACK_AB R121, R123, R122 ;  /* 0x0000007a7b79723e */ /* 0x000fe400000000ff */
[----:B------:R-:W-:Y:S02]  /*4a10*/  LOP3.LUT R0, R21, 0x3800, R0, 0xf8, !PT ;  /* 0x0000380015007812 */ /* 0x000fe400078ef800 */
[----:B------:R-:W-:Y:S01]  /*4a20*/  F2FP.F16.F32.PACK_AB R170, R226, R170 ;  /* 0x000000aae2aa723e */ /* 0x000fe200000000ff */
[----:B------:R-:W-:Y:S01]  /*4a30*/  VOTEU.ANY UP0, P0 ;  /* 0x00000000003f7886 */ /* 0x000fe20000000100 */
[----:B------:R-:W-:Y:S01]  /*4a40*/  LOP3.LUT R3, R0, 0x20, RZ, 0x3c, !PT ;  /* 0x0000002000037812 */ /* 0x000fe200078e3cff */
[----:B------:R-:W-:Y:S01]  /*4a50*/  VOTEU.ANY UP1, P0 ;  /* 0x00000000003f7886 */ /* 0x000fe20000020100 */
[----:B------:R-:W-:-:S02]  /*4a60*/  F2FP.F16.F32.PACK_AB R122, R125, R124 ;  /* 0x0000007c7d7a723e */ /* 0x000fc400000000ff */
[----:B------:R-:W-:Y:S01]  /*4a70*/  F2FP.F16.F32.PACK_AB R171, R225, R171 ;  /* 0x000000abe1ab723e */ /* 0x000fe200000000ff */
[----:B------:R-:W-:Y:S01]  /*4a80*/  VIADD R3, R3, UR55 ;  /* 0x0000003703037c36 */ /* 0x000fe20008000000 */
[----:B------:R-:W-:Y:S01]  /*4a90*/  F2FP.F16.F32.PACK_AB R123, R127, R126 ;  /* 0x0000007e7f7b723e */ /* 0x000fe200000000ff */
[----:B------:R-:W-:Y:S01]  /*4aa0*/  @UP0 UMOV UR8, UR48 ;  /* 0x0000003000080c82 */ /* 0x000fe20008000000 */
[----:B------:R-:W-:Y:S01]  /*4ab0*/  F2FP.F16.F32.PACK_AB R7, R252, R7 ;  /* 0x00000007fc07723e */ /* 0x000fe200000000ff */
[----:B------:R-:W-:Y:S01]  /*4ac0*/  @UP0 UMOV UR9, UR49 ;  /* 0x0000003100090c82 */ /* 0x000fe20008000000 */
        /* <DEDUP_REMOVED lines=92> */
[----:B---3--:R-:W-:Y:S01]  /*5090*/  F2FP.F16.F32.PACK_AB R199, R22, R2 ;  /* 0x0000000216c7723e */ /* 0x008fe200000000ff */
[----:B------:R-:W-:-:S05]  /*50a0*/  VIADD R2, R0, UR55 ;  /* 0x0000003700027c36 */ /* 0x000fca0008000000 */
[----:B------:R1:W-:Y:S01]  /*50b0*/  STSM.16.M88.4 [R2], R8 ;  /* 0x0000000802007844 */ /* 0x0003e20000000200 */
[----:B--2---:R-:W-:-:S03]  /*50c0*/  F2FP.F16.F32.PACK_AB R146, R149, R148 ;  /* 0x000000949592723e */ /* 0x004fc600000000ff */
[----:B------:R-:W-:Y:S04]  /*50d0*/  STSM.16.M88.4 [R2+0x8000], R152 ;  /* 0x0080009802007844 */ /* 0x000fe80000000200 */
[----:B------:R-:W-:Y:S01]  /*50e0*/  STSM.16.M88.4 [R2+0x10000], R168 ;  /* 0x010000a802007844 */ /* 0x000fe20000000200 */
[----:B----4-:R-:W-:-:S03]  /*50f0*/  F2FP.F16.F32.PACK_AB R147, R151, R150 ;  /* 0x000000969793723e */ /* 0x010fc600000000ff */
[----:B------:R-:W-:Y:S04]  /*5100*/  STSM.16.M88.4 [R2+0x18000], R184 ;  /* 0x018000b802007844 */ /* 0x000fe80000000200 */
[----:B------:R-:W-:Y:S01]  /*5110*/  STSM.16.M88.4 [R2+0x4000], R24 ;  /* 0x0040001802007844 */ /* 0x000fe20000000200 */
[C---:B-1----:R-:W-:Y:S02]  /*5120*/  LOP3.LUT R8, R0.reuse, 0x40, RZ, 0x3c, !PT ;  /* 0x0000004000087812 */ /* 0x042fe400078e3cff */
[----:B------:R-:W-:Y:S01]  /*5130*/  LOP3.LUT R0, R0, 0x60, RZ, 0x3c, !PT ;  /* 0x0000006000007812 */ /* 0x000fe200078e3cff */
[----:B------:R-:W-:Y:S02]  /*5140*/  STSM.16.M88.4 [R2+0xc000], R56 ;  /* 0x00c0003802007844 */ /* 0x000fe40000000200 */
[----:B------:R-:W-:-:S02]  /*5150*/  VIADD R8, R8, UR55 ;  /* 0x0000003708087c36 */ /* 0x000fc40008000000 */
[----:B------:R-:W-:Y:S01]  /*5160*/  STSM.16.M88.4 [R2+0x14000], R88 ;  /* 0x0140005802007844 */ /* 0x000fe20000000200 */
[----:B------:R-:W-:-:S03]  /*5170*/  VIADD R0, R0, UR55 ;  /* 0x0000003700007c36 */ /* 0x000fc60008000000 */
[----:B------:R-:W-:Y:S04]  /*5180*/  STSM.16.M88.4 [R2+0x1c000], R120 ;  /* 0x01c0007802007844 */ /* 0x000fe80000000200 */
[----:B------:R-:W-:Y:S04]  /*5190*/  STSM.16.M88.4 [R3], R4 ;  /* 0x0000000403007844 */ /* 0x000fe80000000200 */
[----:B------:R-:W-:Y:S04]  /*51a0*/  STSM.16.M88.4 [R3+0x8000], R156 ;  /* 0x0080009c03007844 */ /* 0x000fe80000000200 */
[----:B------:R-:W-:Y:S04]  /*51b0*/  STSM.16.M88.4 [R3+0x10000], R172 ;  /* 0x010000ac03007844 */ /* 0x000fe80000000200 */
[----:B------:R-:W-:Y:S04]  /*51c0*/  STSM.16.M88.4 [R3+0x18000], R188 ;  /* 0x018000bc03007844 */ /* 0x000fe80000000200 */
[----:B------:R-:W-:Y:S04]  /*51d0*/  STSM.16.M88.4 [R3+0x4000], R32 ;  /* 0x0040002003007844 */ /* 0x000fe80000000200 */
[----:B------:R-:W-:Y:S04]  /*51e0*/  STSM.16.M88.4 [R3+0xc000], R64 ;  /* 0x00c0004003007844 */ /* 0x000fe80000000200 */
[----:B------:R-:W-:Y:S04]  /*51f0*/  STSM.16.M88.4 [R3+0x14000], R96 ;  /* 0x0140006003007844 */ /* 0x000fe80000000200 */
        /* <DEDUP_REMOVED lines=16> */
[----:B------:R-:W-:Y:S01]  /*5300*/  STSM.16.M88.4 [R0+0x1c000], R144 ;  /* 0x01c0009000007844 */ /* 0x000fe20000000200 */
[----:B------:R1:W-:Y:S06]  /*5310*/  MEMBAR.ALL.CTA ;  /* 0x0000000000007992 */ /* 0x0003ec0000008000 */
[----:B-1----:R-:W1:Y:S02]  /*5320*/  FENCE.VIEW.ASYNC.S ;  /* 0x00000000000073c6 */ /* 0x002e640000000000 */
[----:B-1----:R-:W-:Y:S06]  /*5330*/  BAR.SYNC.DEFER_BLOCKING 0x0 ;  /* 0x0000000000007b1d */ /* 0x002fec0000010000 */
[----:B------:R1:W-:Y:S01]  /*5340*/  @UP1 UTMASTG.2D [UR52], [UR8] ;  /* 0x00000034080013b5 */ /* 0x0003e20008008000 */
[----:B------:R0:W-:Y:S01]  /*5350*/  UTMACMDFLUSH ;  /* 0x00000000000079b7 */ /* 0x0001e20000000000 */
[----:B------:R-:W-:-:S04]  /*5360*/  DEPBAR.LE SB0, 0x0 ;  /* 0x000080000000791a */ /* 0x000fc80000000000 */
[----:B------:R-:W-:Y:S06]  /*5370*/  BAR.SYNC.DEFER_BLOCKING 0x0 ;  /* 0x0000000000007b1d */ /* 0x000fec0000010000 */
[----:B-1----:R-:W-:Y:S05]  /*5380*/  EXIT ;  /* 0x000000000000794d */ /* 0x002fea0003800000 */
.L_x_48:
[----:B------:R-:W1:Y:S02]  /*5390*/  SYNCS.PHASECHK.TRANS64.TRYWAIT P0, [UR22+0x40000], R2 ;  /* 0x04000002ff0075a7 */ /* 0x000e640008000156 */
[----:B-1----:R-:W-:Y:S05]  /*53a0*/  @!P0 BRA `(.L_x_48) ;  /* 0xfffffffc00f88947 */ /* 0x002fea000383ffff */
[----:B------:R-:W-:Y:S05]  /*53b0*/  BRA `(.L_x_50) ;  /* 0xffffffd8009c7947 */ /* 0x000fea000383ffff */
.L_x_51:
[----:B------:R-:W-:-:S00]  /*53c0*/  BRA `(.L_x_51) ;  /* 0xfffffffc00fc7947 */ /* 0x000fc0000383ffff */
[----:B------:R-:W-:-:S00]  /*53d0*/  NOP ;  /* 0x0000000000007918 */ /* 0x000fc00000000000 */
        /* <DEDUP_REMOVED lines=10> */
.L_x_52:


//--------------------- .nv.shared.gluon_wgmma    --------------------------
	.section	.nv.shared.gluon_wgmma,"aw",@nobits
	.sectionflags	@""
	.align	16
	.zero		1024


//--------------------- .nv.shared.reserved.0     --------------------------
	.section	.nv.shared.reserved.0,"aw",@nobits
	.weak		__nv_reservedSMEM_offset_0_alias
	.size		__nv_reservedSMEM_offset_0_alias, 0, 0
	.other		__nv_reservedSMEM_offset_0_alias,@"STO_CUDA_RESERVED_SHARED STV_DEFAULT"
__nv_reservedSMEM_offset_0_alias:
	.zero		0


//--------------------- .nv.constant0.gluon_wgmma --------------------------
	.section	.nv.constant0.gluon_wgmma,"a",@progbits
	.sectionflags	@""
	.align	4
.nv.constant0.gluon_wgmma:
	.zero		608


//--------------------- SYMBOLS --------------------------

	.type		.nv.reservedSmem.offset0,@object
	.size		.nv.reservedSmem.offset0,0x4
